//
// Generated by NVIDIA NVVM Compiler
//
// Compiler Build ID: CL-36424714
// Cuda compilation tools, release 13.0, V13.0.88
// Based on NVVM 20.0.0
//

.version 9.0
.target sm_100
.address_size 64

	// .globl	_Z19sha256_nonce_kernelPKciPjmmPm
.const .align 4 .b8 k[256] = {152, 47, 138, 66, 145, 68, 55, 113, 207, 251, 192, 181, 165, 219, 181, 233, 91, 194, 86, 57, 241, 17, 241, 89, 164, 130, 63, 146, 213, 94, 28, 171, 152, 170, 7, 216, 1, 91, 131, 18, 190, 133, 49, 36, 195, 125, 12, 85, 116, 93, 190, 114, 254, 177, 222, 128, 167, 6, 220, 155, 116, 241, 155, 193, 193, 105, 155, 228, 134, 71, 190, 239, 198, 157, 193, 15, 204, 161, 12, 36, 111, 44, 233, 45, 170, 132, 116, 74, 220, 169, 176, 92, 218, 136, 249, 118, 82, 81, 62, 152, 109, 198, 49, 168, 200, 39, 3, 176, 199, 127, 89, 191, 243, 11, 224, 198, 71, 145, 167, 213, 81, 99, 202, 6, 103, 41, 41, 20, 133, 10, 183, 39, 56, 33, 27, 46, 252, 109, 44, 77, 19, 13, 56, 83, 84, 115, 10, 101, 187, 10, 106, 118, 46, 201, 194, 129, 133, 44, 114, 146, 161, 232, 191, 162, 75, 102, 26, 168, 112, 139, 75, 194, 163, 81, 108, 199, 25, 232, 146, 209, 36, 6, 153, 214, 133, 53, 14, 244, 112, 160, 106, 16, 22, 193, 164, 25, 8, 108, 55, 30, 76, 119, 72, 39, 181, 188, 176, 52, 179, 12, 28, 57, 74, 170, 216, 78, 79, 202, 156, 91, 243, 111, 46, 104, 238, 130, 143, 116, 111, 99, 165, 120, 20, 120, 200, 132, 8, 2, 199, 140, 250, 255, 190, 144, 235, 108, 80, 164, 247, 163, 249, 190, 242, 120, 113, 198};

.visible .entry _Z19sha256_nonce_kernelPKciPjmmPm(
	.param .u64 .ptr .align 1 _Z19sha256_nonce_kernelPKciPjmmPm_param_0,
	.param .u32 _Z19sha256_nonce_kernelPKciPjmmPm_param_1,
	.param .u64 .ptr .align 1 _Z19sha256_nonce_kernelPKciPjmmPm_param_2,
	.param .u64 _Z19sha256_nonce_kernelPKciPjmmPm_param_3,
	.param .u64 _Z19sha256_nonce_kernelPKciPjmmPm_param_4,
	.param .u64 .ptr .align 1 _Z19sha256_nonce_kernelPKciPjmmPm_param_5
)
{
	.local .align 16 .b8 	__local_depot0[384];
	.reg .b64 	%SP;
	.reg .b64 	%SPL;
	.reg .pred 	%p<44>;
	.reg .b16 	%rs<64>;
	.reg .b32 	%r<518>;
	.reg .b64 	%rd<116>;

	mov.u64 	%SPL, __local_depot0;
	ld.param.u64 	%rd43, [_Z19sha256_nonce_kernelPKciPjmmPm_param_0];
	ld.param.u32 	%r499, [_Z19sha256_nonce_kernelPKciPjmmPm_param_1];
	ld.param.u64 	%rd47, [_Z19sha256_nonce_kernelPKciPjmmPm_param_3];
	ld.param.u64 	%rd45, [_Z19sha256_nonce_kernelPKciPjmmPm_param_4];
	ld.param.u64 	%rd46, [_Z19sha256_nonce_kernelPKciPjmmPm_param_5];
	cvta.to.global.u64 	%rd1, %rd43;
	cvta.to.global.u64 	%rd2, %rd46;
	add.u64 	%rd115, %SPL, 0;
	add.u64 	%rd4, %SPL, 320;
	add.u64 	%rd5, %SPL, 256;
	mov.u32 	%r88, %ctaid.x;
	mov.u32 	%r89, %ntid.x;
	mov.u32 	%r90, %tid.x;
	mad.lo.s32 	%r91, %r88, %r89, %r90;
	cvt.s64.s32 	%rd6, %r91;
	setp.le.u64 	%p1, %rd47, %rd6;
	@%p1 bra 	$L__BB0_54;
	add.s64 	%rd7, %rd45, %rd6;
	atom.relaxed.global.cas.b64 	%rd51, [%rd2], -1, -1;
	setp.ne.s64 	%p2, %rd51, -1;
	@%p2 bra 	$L__BB0_54;
	mov.b16 	%rs7, 0;
	st.local.u8 	[%rd4+24], %rs7;
	setp.ne.s64 	%p3, %rd7, 0;
	mov.b32 	%r484, 23;
	@%p3 bra 	$L__BB0_4;
	mov.b16 	%rs8, 48;
	st.local.u8 	[%rd4+23], %rs8;
	mov.b32 	%r484, 22;
$L__BB0_4:
	setp.eq.s64 	%p4, %rd7, 0;
	mov.u64 	%rd103, %rd7;
	@%p4 bra 	$L__BB0_5;
	bra.uni 	$L__BB0_55;
$L__BB0_5:
	add.s32 	%r485, %r484, 1;
	cvt.u64.u32 	%rd58, %r485;
	add.s64 	%rd59, %rd4, %rd58;
	ld.local.u8 	%rs62, [%rd59];
	setp.eq.s16 	%p8, %rs62, 0;
	mov.b64 	%rd104, 0;
	@%p8 bra 	$L__BB0_9;
	mov.b32 	%r486, 0;
$L__BB0_7:
	add.s32 	%r8, %r486, 1;
	cvt.u64.u32 	%rd60, %r486;
	add.s64 	%rd61, %rd4, %rd60;
	st.local.u8 	[%rd61], %rs62;
	add.s32 	%r9, %r485, 1;
	cvt.s64.s32 	%rd62, %r485;
	add.s64 	%rd63, %rd4, %rd62;
	ld.local.u8 	%rs62, [%rd63+1];
	setp.ne.s16 	%p9, %rs62, 0;
	mov.u32 	%r485, %r9;
	mov.u32 	%r486, %r8;
	@%p9 bra 	$L__BB0_7;
	cvt.u64.u32 	%rd104, %r8;
$L__BB0_9:
	add.s64 	%rd64, %rd4, %rd104;
	mov.b16 	%rs11, 0;
	st.local.u8 	[%rd64], %rs11;
	mov.b32 	%r95, 0;
	st.local.v4.b32 	[%rd5], {%r95, %r95, %r95, %r95};
	st.local.v4.b32 	[%rd5+16], {%r95, %r95, %r95, %r95};
	st.local.v4.b32 	[%rd5+32], {%r95, %r95, %r95, %r95};
	st.local.v4.b32 	[%rd5+48], {%r95, %r95, %r95, %r95};
	setp.lt.s32 	%p10, %r499, 1;
	@%p10 bra 	$L__BB0_22;
	setp.lt.u32 	%p11, %r499, 16;
	mov.b32 	%r489, 0;
	@%p11 bra 	$L__BB0_13;
	and.b32  	%r489, %r499, 2147483632;
	neg.s32 	%r487, %r489;
	add.s64 	%rd105, %rd1, 7;
	mov.u64 	%rd106, %rd5;
$L__BB0_12:
	.pragma "nounroll";
	ld.global.u8 	%r98, [%rd105+8];
	ld.global.u8 	%r99, [%rd105+7];
	prmt.b32 	%r100, %r99, %r98, 0x3340U;
	ld.global.u8 	%r101, [%rd105+6];
	ld.global.u8 	%r102, [%rd105+5];
	prmt.b32 	%r103, %r102, %r101, 0x3340U;
	prmt.b32 	%r104, %r103, %r100, 0x5410U;
	ld.global.u8 	%r105, [%rd105+4];
	ld.global.u8 	%r106, [%rd105+3];
	prmt.b32 	%r107, %r106, %r105, 0x3340U;
	ld.global.u8 	%r108, [%rd105+2];
	ld.global.u8 	%r109, [%rd105+1];
	prmt.b32 	%r110, %r109, %r108, 0x3340U;
	prmt.b32 	%r111, %r110, %r107, 0x5410U;
	ld.global.u8 	%r112, [%rd105];
	ld.global.u8 	%r113, [%rd105+-1];
	prmt.b32 	%r114, %r113, %r112, 0x3340U;
	ld.global.u8 	%r115, [%rd105+-2];
	ld.global.u8 	%r116, [%rd105+-3];
	prmt.b32 	%r117, %r116, %r115, 0x3340U;
	prmt.b32 	%r118, %r117, %r114, 0x5410U;
	ld.global.u8 	%r119, [%rd105+-4];
	ld.global.u8 	%r120, [%rd105+-5];
	prmt.b32 	%r121, %r120, %r119, 0x3340U;
	ld.global.u8 	%r122, [%rd105+-6];
	ld.global.u8 	%r123, [%rd105+-7];
	prmt.b32 	%r124, %r123, %r122, 0x3340U;
	prmt.b32 	%r125, %r124, %r121, 0x5410U;
	st.local.v4.b32 	[%rd106], {%r125, %r118, %r111, %r104};
	add.s32 	%r487, %r487, 16;
	add.s64 	%rd106, %rd106, 16;
	add.s64 	%rd105, %rd105, 16;
	setp.ne.s32 	%p12, %r487, 0;
	@%p12 bra 	$L__BB0_12;
$L__BB0_13:
	and.b32  	%r15, %r499, 15;
	setp.eq.s32 	%p13, %r15, 0;
	@%p13 bra 	$L__BB0_22;
	ld.param.u64 	%rd100, [_Z19sha256_nonce_kernelPKciPjmmPm_param_0];
	cvta.to.global.u64 	%rd17, %rd100;
	and.b32  	%r16, %r499, 7;
	setp.lt.u32 	%p14, %r15, 8;
	@%p14 bra 	$L__BB0_16;
	cvt.u64.u32 	%rd65, %r489;
	add.s64 	%rd66, %rd17, %rd65;
	ld.global.u8 	%rs12, [%rd66];
	add.s64 	%rd67, %rd5, %rd65;
	st.local.u8 	[%rd67], %rs12;
	ld.global.u8 	%rs13, [%rd66+1];
	st.local.u8 	[%rd67+1], %rs13;
	ld.global.u8 	%rs14, [%rd66+2];
	st.local.u8 	[%rd67+2], %rs14;
	ld.global.u8 	%rs15, [%rd66+3];
	st.local.u8 	[%rd67+3], %rs15;
	ld.global.u8 	%rs16, [%rd66+4];
	st.local.u8 	[%rd67+4], %rs16;
	ld.global.u8 	%rs17, [%rd66+5];
	st.local.u8 	[%rd67+5], %rs17;
	ld.global.u8 	%rs18, [%rd66+6];
	st.local.u8 	[%rd67+6], %rs18;
	ld.global.u8 	%rs19, [%rd66+7];
	st.local.u8 	[%rd67+7], %rs19;
	add.s32 	%r489, %r489, 8;
$L__BB0_16:
	setp.eq.s32 	%p15, %r16, 0;
	@%p15 bra 	$L__BB0_22;
	and.b32  	%r19, %r499, 3;
	setp.lt.u32 	%p16, %r16, 4;
	@%p16 bra 	$L__BB0_19;
	cvt.u64.u32 	%rd68, %r489;
	add.s64 	%rd69, %rd17, %rd68;
	ld.global.u8 	%rs20, [%rd69];
	add.s64 	%rd70, %rd5, %rd68;
	st.local.u8 	[%rd70], %rs20;
	ld.global.u8 	%rs21, [%rd69+1];
	st.local.u8 	[%rd70+1], %rs21;
	ld.global.u8 	%rs22, [%rd69+2];
	st.local.u8 	[%rd70+2], %rs22;
	ld.global.u8 	%rs23, [%rd69+3];
	st.local.u8 	[%rd70+3], %rs23;
	add.s32 	%r489, %r489, 4;
$L__BB0_19:
	setp.eq.s32 	%p17, %r19, 0;
	@%p17 bra 	$L__BB0_22;
	cvt.u64.u32 	%rd71, %r489;
	add.s64 	%rd108, %rd5, %rd71;
	add.s64 	%rd107, %rd17, %rd71;
	neg.s32 	%r491, %r19;
$L__BB0_21:
	.pragma "nounroll";
	ld.global.u8 	%rs24, [%rd107];
	st.local.u8 	[%rd108], %rs24;
	add.s64 	%rd108, %rd108, 1;
	add.s64 	%rd107, %rd107, 1;
	add.s32 	%r491, %r491, 1;
	setp.ne.s32 	%p18, %r491, 0;
	@%p18 bra 	$L__BB0_21;
$L__BB0_22:
	cvt.s64.s32 	%rd72, %r499;
	add.s64 	%rd73, %rd5, %rd72;
	mov.b16 	%rs25, 44;
	st.local.u8 	[%rd73], %rs25;
	add.s32 	%r495, %r499, 1;
	ld.local.u8 	%rs63, [%rd4];
	setp.eq.s16 	%p19, %rs63, 0;
	setp.gt.s32 	%p20, %r499, 61;
	or.pred  	%p21, %p19, %p20;
	@%p21 bra 	$L__BB0_25;
	mov.b32 	%r493, 0;
$L__BB0_24:
	mov.u32 	%r499, %r495;
	add.s32 	%r28, %r493, 1;
	cvt.s64.s32 	%rd74, %r499;
	add.s64 	%rd75, %rd5, %rd74;
	st.local.u8 	[%rd75], %rs63;
	add.s32 	%r495, %r499, 1;
	cvt.u64.u32 	%rd76, %r493;
	add.s64 	%rd77, %rd4, %rd76;
	ld.local.u8 	%rs63, [%rd77+1];
	setp.ne.s16 	%p22, %rs63, 0;
	setp.lt.s32 	%p23, %r499, 62;
	and.pred  	%p24, %p22, %p23;
	mov.u32 	%r493, %r28;
	@%p24 bra 	$L__BB0_24;
$L__BB0_25:
	add.s32 	%r32, %r499, 2;
	cvt.s64.s32 	%rd78, %r495;
	add.s64 	%rd79, %rd5, %rd78;
	mov.b16 	%rs26, 44;
	st.local.u8 	[%rd79], %rs26;
	cvt.s64.s32 	%rd80, %r499;
	add.s64 	%rd81, %rd5, %rd80;
	mov.b16 	%rs27, 0;
	st.local.u8 	[%rd81+2], %rs27;
	setp.gt.s32 	%p25, %r499, 53;
	@%p25 bra 	$L__BB0_54;
	setp.lt.s32 	%p26, %r499, -1;
	@%p26 bra 	$L__BB0_33;
	add.s32 	%r128, %r499, 1;
	and.b32  	%r33, %r32, 3;
	setp.lt.u32 	%p27, %r128, 3;
	mov.b32 	%r497, 0;
	@%p27 bra 	$L__BB0_30;
	and.b32  	%r497, %r32, -4;
	neg.s32 	%r496, %r497;
	mov.u64 	%rd109, %rd5;
	mov.u64 	%rd110, %rd4;
$L__BB0_29:
	ld.local.u32 	%r129, [%rd109];
	st.local.u32 	[%rd110], %r129;
	add.s32 	%r496, %r496, 4;
	add.s64 	%rd110, %rd110, 4;
	add.s64 	%rd109, %rd109, 4;
	setp.ne.s32 	%p28, %r496, 0;
	@%p28 bra 	$L__BB0_29;
$L__BB0_30:
	setp.eq.s32 	%p29, %r33, 0;
	@%p29 bra 	$L__BB0_33;
	cvt.u64.u32 	%rd82, %r497;
	add.s64 	%rd112, %rd4, %rd82;
	add.s64 	%rd111, %rd5, %rd82;
	neg.s32 	%r498, %r33;
$L__BB0_32:
	.pragma "nounroll";
	ld.local.u8 	%rs28, [%rd111];
	st.local.u8 	[%rd112], %rs28;
	add.s64 	%rd112, %rd112, 1;
	add.s64 	%rd111, %rd111, 1;
	add.s32 	%r498, %r498, 1;
	setp.ne.s32 	%p30, %r498, 0;
	@%p30 bra 	$L__BB0_32;
$L__BB0_33:
	add.s64 	%rd84, %rd4, %rd80;
	mov.b16 	%rs29, 128;
	st.local.u8 	[%rd84+2], %rs29;
	setp.eq.s32 	%p31, %r499, 53;
	@%p31 bra 	$L__BB0_47;
	sub.s32 	%r42, 53, %r499;
	and.b32  	%r43, %r42, 15;
	add.s32 	%r130, %r499, -38;
	setp.lt.u32 	%p32, %r130, 15;
	mov.u32 	%r503, %r32;
	@%p32 bra 	$L__BB0_38;
	and.b32  	%r131, %r42, -16;
	neg.s32 	%r500, %r131;
	add.s64 	%rd34, %rd4, 8;
	mov.u32 	%r501, %r32;
$L__BB0_36:
	.pragma "nounroll";
	cvt.s64.s32 	%rd85, %r501;
	add.s64 	%rd86, %rd34, %rd85;
	mov.b16 	%rs30, 0;
	st.local.u8 	[%rd86+-7], %rs30;
	st.local.u8 	[%rd86+-6], %rs30;
	st.local.u8 	[%rd86+-5], %rs30;
	st.local.u8 	[%rd86+-4], %rs30;
	st.local.u8 	[%rd86+-3], %rs30;
	st.local.u8 	[%rd86+-2], %rs30;
	st.local.u8 	[%rd86+-1], %rs30;
	st.local.u8 	[%rd86], %rs30;
	st.local.u8 	[%rd86+1], %rs30;
	st.local.u8 	[%rd86+2], %rs30;
	st.local.u8 	[%rd86+3], %rs30;
	st.local.u8 	[%rd86+4], %rs30;
	st.local.u8 	[%rd86+5], %rs30;
	st.local.u8 	[%rd86+6], %rs30;
	st.local.u8 	[%rd86+7], %rs30;
	add.s32 	%r501, %r501, 16;
	st.local.u8 	[%rd86+8], %rs30;
	add.s32 	%r500, %r500, 16;
	add.s32 	%r499, %r499, 16;
	setp.ne.s32 	%p33, %r500, 0;
	@%p33 bra 	$L__BB0_36;
	add.s32 	%r503, %r499, 2;
$L__BB0_38:
	setp.eq.s32 	%p34, %r43, 0;
	@%p34 bra 	$L__BB0_47;
	and.b32  	%r53, %r42, 7;
	setp.lt.u32 	%p35, %r43, 8;
	@%p35 bra 	$L__BB0_41;
	cvt.s64.s32 	%rd87, %r503;
	add.s64 	%rd88, %rd4, %rd87;
	mov.b16 	%rs31, 0;
	st.local.u8 	[%rd88+1], %rs31;
	st.local.u8 	[%rd88+2], %rs31;
	st.local.u8 	[%rd88+3], %rs31;
	st.local.u8 	[%rd88+4], %rs31;
	st.local.u8 	[%rd88+5], %rs31;
	st.local.u8 	[%rd88+6], %rs31;
	st.local.u8 	[%rd88+7], %rs31;
	add.s32 	%r503, %r503, 8;
	st.local.u8 	[%rd88+8], %rs31;
$L__BB0_41:
	setp.eq.s32 	%p36, %r53, 0;
	@%p36 bra 	$L__BB0_47;
	and.b32  	%r56, %r42, 3;
	setp.lt.u32 	%p37, %r53, 4;
	@%p37 bra 	$L__BB0_44;
	cvt.s64.s32 	%rd89, %r503;
	add.s64 	%rd90, %rd4, %rd89;
	mov.b16 	%rs32, 0;
	st.local.u8 	[%rd90+1], %rs32;
	st.local.u8 	[%rd90+2], %rs32;
	st.local.u8 	[%rd90+3], %rs32;
	add.s32 	%r503, %r503, 4;
	st.local.u8 	[%rd90+4], %rs32;
$L__BB0_44:
	setp.eq.s32 	%p38, %r56, 0;
	@%p38 bra 	$L__BB0_47;
	add.s64 	%rd35, %rd4, 1;
	neg.s32 	%r505, %r56;
$L__BB0_46:
	.pragma "nounroll";
	cvt.s64.s32 	%rd91, %r503;
	add.s64 	%rd92, %rd35, %rd91;
	add.s32 	%r503, %r503, 1;
	mov.b16 	%rs33, 0;
	st.local.u8 	[%rd92], %rs33;
	add.s32 	%r505, %r505, 1;
	setp.ne.s32 	%p39, %r505, 0;
	@%p39 bra 	$L__BB0_46;
$L__BB0_47:
	shl.b32 	%r133, %r32, 3;
	shr.s32 	%r134, %r32, 28;
	ld.local.v4.b32 	{%r135, %r136, %r137, %r138}, [%rd4];
	bfe.u32 	%r139, %r138, 16, 8;
	cvt.u16.u32 	%rs34, %r139;
	bfe.u32 	%r140, %r138, 8, 8;
	bfe.u32 	%r141, %r138, 0, 8;
	bfe.u32 	%r142, %r137, 16, 8;
	cvt.u16.u32 	%rs35, %r142;
	bfe.u32 	%r143, %r137, 8, 8;
	bfe.u32 	%r144, %r137, 0, 8;
	bfe.u32 	%r145, %r136, 16, 8;
	cvt.u16.u32 	%rs36, %r145;
	bfe.u32 	%r146, %r136, 8, 8;
	bfe.u32 	%r147, %r136, 0, 8;
	bfe.u32 	%r148, %r135, 16, 8;
	cvt.u16.u32 	%rs37, %r148;
	bfe.u32 	%r149, %r135, 8, 8;
	bfe.u32 	%r150, %r135, 0, 8;
	shl.b32 	%r151, %r150, 24;
	shl.b32 	%r152, %r149, 16;
	and.b32  	%r153, %r152, 16711680;
	or.b32  	%r154, %r153, %r151;
	and.b16  	%rs38, %rs37, 255;
	mul.wide.u16 	%r155, %rs38, 256;
	or.b32  	%r156, %r154, %r155;
	bfe.u32 	%r157, %r135, 24, 8;
	or.b32  	%r158, %r156, %r157;
	shl.b32 	%r159, %r147, 24;
	shl.b32 	%r160, %r146, 16;
	and.b32  	%r161, %r160, 16711680;
	or.b32  	%r162, %r161, %r159;
	and.b16  	%rs39, %rs36, 255;
	mul.wide.u16 	%r163, %rs39, 256;
	or.b32  	%r164, %r162, %r163;
	bfe.u32 	%r165, %r136, 24, 8;
	or.b32  	%r166, %r164, %r165;
	shl.b32 	%r167, %r144, 24;
	shl.b32 	%r168, %r143, 16;
	and.b32  	%r169, %r168, 16711680;
	or.b32  	%r170, %r169, %r167;
	and.b16  	%rs40, %rs35, 255;
	mul.wide.u16 	%r171, %rs40, 256;
	or.b32  	%r172, %r170, %r171;
	bfe.u32 	%r173, %r137, 24, 8;
	or.b32  	%r174, %r172, %r173;
	shl.b32 	%r175, %r141, 24;
	shl.b32 	%r176, %r140, 16;
	and.b32  	%r177, %r176, 16711680;
	or.b32  	%r178, %r177, %r175;
	and.b16  	%rs41, %rs34, 255;
	mul.wide.u16 	%r179, %rs41, 256;
	or.b32  	%r180, %r178, %r179;
	bfe.u32 	%r181, %r138, 24, 8;
	or.b32  	%r182, %r180, %r181;
	st.local.v4.u32 	[%rd115], {%r158, %r166, %r174, %r182};
	ld.local.v4.b32 	{%r183, %r184, %r185, %r186}, [%rd4+16];
	bfe.u32 	%r187, %r186, 16, 8;
	cvt.u16.u32 	%rs42, %r187;
	bfe.u32 	%r188, %r186, 8, 8;
	bfe.u32 	%r189, %r186, 0, 8;
	bfe.u32 	%r190, %r185, 16, 8;
	cvt.u16.u32 	%rs43, %r190;
	bfe.u32 	%r191, %r185, 8, 8;
	bfe.u32 	%r192, %r185, 0, 8;
	bfe.u32 	%r193, %r184, 16, 8;
	cvt.u16.u32 	%rs44, %r193;
	bfe.u32 	%r194, %r184, 8, 8;
	bfe.u32 	%r195, %r184, 0, 8;
	bfe.u32 	%r196, %r183, 16, 8;
	cvt.u16.u32 	%rs45, %r196;
	bfe.u32 	%r197, %r183, 8, 8;
	bfe.u32 	%r198, %r183, 0, 8;
	shl.b32 	%r199, %r198, 24;
	shl.b32 	%r200, %r197, 16;
	and.b32  	%r201, %r200, 16711680;
	or.b32  	%r202, %r201, %r199;
	and.b16  	%rs46, %rs45, 255;
	mul.wide.u16 	%r203, %rs46, 256;
	or.b32  	%r204, %r202, %r203;
	bfe.u32 	%r205, %r183, 24, 8;
	or.b32  	%r206, %r204, %r205;
	shl.b32 	%r207, %r195, 24;
	shl.b32 	%r208, %r194, 16;
	and.b32  	%r209, %r208, 16711680;
	or.b32  	%r210, %r209, %r207;
	and.b16  	%rs47, %rs44, 255;
	mul.wide.u16 	%r211, %rs47, 256;
	or.b32  	%r212, %r210, %r211;
	bfe.u32 	%r213, %r184, 24, 8;
	or.b32  	%r214, %r212, %r213;
	shl.b32 	%r215, %r192, 24;
	shl.b32 	%r216, %r191, 16;
	and.b32  	%r217, %r216, 16711680;
	or.b32  	%r218, %r217, %r215;
	and.b16  	%rs48, %rs43, 255;
	mul.wide.u16 	%r219, %rs48, 256;
	or.b32  	%r220, %r218, %r219;
	bfe.u32 	%r221, %r185, 24, 8;
	or.b32  	%r222, %r220, %r221;
	shl.b32 	%r223, %r189, 24;
	shl.b32 	%r224, %r188, 16;
	and.b32  	%r225, %r224, 16711680;
	or.b32  	%r226, %r225, %r223;
	and.b16  	%rs49, %rs42, 255;
	mul.wide.u16 	%r227, %rs49, 256;
	or.b32  	%r228, %r226, %r227;
	bfe.u32 	%r229, %r186, 24, 8;
	or.b32  	%r230, %r228, %r229;
	st.local.v4.u32 	[%rd115+16], {%r206, %r214, %r222, %r230};
	ld.local.v4.b32 	{%r231, %r232, %r233, %r234}, [%rd4+32];
	bfe.u32 	%r235, %r234, 16, 8;
	cvt.u16.u32 	%rs50, %r235;
	bfe.u32 	%r236, %r234, 8, 8;
	bfe.u32 	%r237, %r234, 0, 8;
	bfe.u32 	%r238, %r233, 16, 8;
	cvt.u16.u32 	%rs51, %r238;
	bfe.u32 	%r239, %r233, 8, 8;
	bfe.u32 	%r240, %r233, 0, 8;
	bfe.u32 	%r241, %r232, 16, 8;
	cvt.u16.u32 	%rs52, %r241;
	bfe.u32 	%r242, %r232, 8, 8;
	bfe.u32 	%r243, %r232, 0, 8;
	bfe.u32 	%r244, %r231, 16, 8;
	cvt.u16.u32 	%rs53, %r244;
	bfe.u32 	%r245, %r231, 8, 8;
	bfe.u32 	%r246, %r231, 0, 8;
	shl.b32 	%r247, %r246, 24;
	shl.b32 	%r248, %r245, 16;
	and.b32  	%r249, %r248, 16711680;
	or.b32  	%r250, %r249, %r247;
	and.b16  	%rs54, %rs53, 255;
	mul.wide.u16 	%r251, %rs54, 256;
	or.b32  	%r252, %r250, %r251;
	bfe.u32 	%r253, %r231, 24, 8;
	or.b32  	%r254, %r252, %r253;
	shl.b32 	%r255, %r243, 24;
	shl.b32 	%r256, %r242, 16;
	and.b32  	%r257, %r256, 16711680;
	or.b32  	%r258, %r257, %r255;
	and.b16  	%rs55, %rs52, 255;
	mul.wide.u16 	%r259, %rs55, 256;
	or.b32  	%r260, %r258, %r259;
	bfe.u32 	%r261, %r232, 24, 8;
	or.b32  	%r262, %r260, %r261;
	shl.b32 	%r263, %r240, 24;
	shl.b32 	%r264, %r239, 16;
	and.b32  	%r265, %r264, 16711680;
	or.b32  	%r266, %r265, %r263;
	and.b16  	%rs56, %rs51, 255;
	mul.wide.u16 	%r267, %rs56, 256;
	or.b32  	%r268, %r266, %r267;
	bfe.u32 	%r269, %r233, 24, 8;
	or.b32  	%r270, %r268, %r269;
	shl.b32 	%r271, %r237, 24;
	shl.b32 	%r272, %r236, 16;
	and.b32  	%r273, %r272, 16711680;
	or.b32  	%r274, %r273, %r271;
	and.b16  	%rs57, %rs50, 255;
	mul.wide.u16 	%r275, %rs57, 256;
	or.b32  	%r276, %r274, %r275;
	bfe.u32 	%r277, %r234, 24, 8;
	or.b32  	%r278, %r276, %r277;
	st.local.v4.u32 	[%rd115+32], {%r254, %r262, %r270, %r278};
	ld.local.v2.b32 	{%r279, %r280}, [%rd4+48];
	bfe.u32 	%r281, %r280, 16, 8;
	cvt.u16.u32 	%rs58, %r281;
	bfe.u32 	%r282, %r280, 8, 8;
	bfe.u32 	%r283, %r280, 0, 8;
	bfe.u32 	%r284, %r279, 16, 8;
	cvt.u16.u32 	%rs59, %r284;
	bfe.u32 	%r285, %r279, 8, 8;
	bfe.u32 	%r286, %r279, 0, 8;
	shl.b32 	%r287, %r286, 24;
	shl.b32 	%r288, %r285, 16;
	and.b32  	%r289, %r288, 16711680;
	or.b32  	%r290, %r289, %r287;
	and.b16  	%rs60, %rs59, 255;
	mul.wide.u16 	%r291, %rs60, 256;
	or.b32  	%r292, %r290, %r291;
	bfe.u32 	%r293, %r279, 24, 8;
	or.b32  	%r294, %r292, %r293;
	shl.b32 	%r295, %r283, 24;
	shl.b32 	%r296, %r282, 16;
	and.b32  	%r297, %r296, 16711680;
	or.b32  	%r298, %r297, %r295;
	and.b16  	%rs61, %rs58, 255;
	mul.wide.u16 	%r299, %rs61, 256;
	or.b32  	%r300, %r298, %r299;
	bfe.u32 	%r301, %r280, 24, 8;
	or.b32  	%r302, %r300, %r301;
	st.local.v4.u32 	[%rd115+48], {%r294, %r302, %r134, %r133};
	add.s64 	%rd113, %rd115, 40;
	mov.b64 	%rd93, {%r270, %r303};
	cvt.u32.u64 	%r507, %rd93;
	mov.b32 	%r508, 0;
$L__BB0_48:
	ld.local.v4.u32 	{%r304, %r305, %r306, %r307}, [%rd113+-40];
	mov.b64 	%rd94, {%r306, %r307};
	shf.l.wrap.b32 	%r308, %r305, %r305, 25;
	shf.l.wrap.b32 	%r309, %r305, %r305, 14;
	xor.b32  	%r310, %r308, %r309;
	shr.u32 	%r311, %r305, 3;
	xor.b32  	%r312, %r310, %r311;
	add.s64 	%rd38, %rd113, 16;
	ld.local.v2.u32 	{%r68, %r313}, [%rd113+16];
	shf.l.wrap.b32 	%r314, %r68, %r68, 15;
	shf.l.wrap.b32 	%r315, %r68, %r68, 13;
	xor.b32  	%r316, %r314, %r315;
	shr.u32 	%r317, %r68, 10;
	xor.b32  	%r318, %r316, %r317;
	add.s32 	%r319, %r312, %r304;
	ld.local.u32 	%r320, [%rd113+-4];
	add.s32 	%r321, %r319, %r320;
	add.s32 	%r322, %r321, %r318;
	shf.l.wrap.b32 	%r323, %r306, %r306, 25;
	shf.l.wrap.b32 	%r324, %r306, %r306, 14;
	xor.b32  	%r325, %r323, %r324;
	shr.u32 	%r326, %r306, 3;
	xor.b32  	%r327, %r325, %r326;
	shf.l.wrap.b32 	%r328, %r313, %r313, 15;
	shf.l.wrap.b32 	%r329, %r313, %r313, 13;
	xor.b32  	%r330, %r328, %r329;
	shr.u32 	%r331, %r313, 10;
	xor.b32  	%r332, %r330, %r331;
	add.s32 	%r333, %r327, %r305;
	add.s32 	%r334, %r333, %r507;
	add.s32 	%r335, %r334, %r332;
	st.local.v2.u32 	[%rd113+24], {%r322, %r335};
	shf.l.wrap.b32 	%r336, %r307, %r307, 25;
	shf.l.wrap.b32 	%r337, %r307, %r307, 14;
	xor.b32  	%r338, %r336, %r337;
	shr.u32 	%r339, %r307, 3;
	xor.b32  	%r340, %r338, %r339;
	shf.l.wrap.b32 	%r341, %r322, %r322, 15;
	shf.l.wrap.b32 	%r342, %r322, %r322, 13;
	xor.b32  	%r343, %r341, %r342;
	shr.u32 	%r344, %r322, 10;
	xor.b32  	%r345, %r343, %r344;
	add.s32 	%r346, %r340, %r306;
	ld.local.u32 	%r347, [%rd113+4];
	add.s32 	%r348, %r346, %r347;
	add.s32 	%r349, %r348, %r345;
	st.local.u32 	[%rd113+32], %r349;
	ld.local.u32 	%r350, [%rd113+-24];
	shf.l.wrap.b32 	%r351, %r350, %r350, 25;
	shf.l.wrap.b32 	%r352, %r350, %r350, 14;
	xor.b32  	%r353, %r351, %r352;
	shr.u32 	%r354, %r350, 3;
	xor.b32  	%r355, %r353, %r354;
	shf.l.wrap.b32 	%r356, %r335, %r335, 15;
	shf.l.wrap.b32 	%r357, %r335, %r335, 13;
	xor.b32  	%r358, %r356, %r357;
	shr.u32 	%r359, %r335, 10;
	xor.b32  	%r360, %r358, %r359;
	{ .reg .b32 tmp; mov.b64 {tmp, %r361}, %rd94; }
	add.s32 	%r362, %r355, %r361;
	ld.local.u32 	%r363, [%rd113+8];
	add.s32 	%r364, %r362, %r363;
	add.s32 	%r365, %r364, %r360;
	st.local.u32 	[%rd113+36], %r365;
	add.s32 	%r508, %r508, 4;
	setp.ne.s32 	%p40, %r508, 48;
	mov.u32 	%r507, %r68;
	mov.u64 	%rd113, %rd38;
	@%p40 bra 	$L__BB0_48;
	mov.u64 	%rd96, k;
	add.s64 	%rd114, %rd96, 8;
	mov.b32 	%r517, 1541459225;
	mov.b32 	%r516, 528734635;
	mov.b32 	%r515, -1694144372;
	mov.b32 	%r514, 1359893119;
	mov.b32 	%r513, -1521486534;
	mov.b32 	%r512, 1013904242;
	mov.b32 	%r511, -1150833019;
	mov.b32 	%r510, 1779033703;
	mov.b32 	%r509, 0;
$L__BB0_50:
	shf.l.wrap.b32 	%r375, %r514, %r514, 26;
	shf.l.wrap.b32 	%r376, %r514, %r514, 21;
	xor.b32  	%r377, %r375, %r376;
	shf.l.wrap.b32 	%r378, %r514, %r514, 7;
	xor.b32  	%r379, %r377, %r378;
	and.b32  	%r380, %r514, %r515;
	not.b32 	%r381, %r514;
	and.b32  	%r382, %r516, %r381;
	or.b32  	%r383, %r380, %r382;
	ld.const.u32 	%r384, [%rd114+-8];
	ld.local.v4.u32 	{%r385, %r386, %r387, %r388}, [%rd115];
	add.s32 	%r389, %r383, %r517;
	add.s32 	%r390, %r389, %r379;
	add.s32 	%r391, %r390, %r384;
	add.s32 	%r392, %r391, %r385;
	shf.l.wrap.b32 	%r393, %r510, %r510, 30;
	shf.l.wrap.b32 	%r394, %r510, %r510, 19;
	xor.b32  	%r395, %r393, %r394;
	shf.l.wrap.b32 	%r396, %r510, %r510, 10;
	xor.b32  	%r397, %r395, %r396;
	xor.b32  	%r398, %r511, %r512;
	and.b32  	%r399, %r510, %r398;
	and.b32  	%r400, %r511, %r512;
	xor.b32  	%r401, %r399, %r400;
	add.s32 	%r402, %r397, %r401;
	add.s32 	%r517, %r392, %r513;
	add.s32 	%r513, %r402, %r392;
	shf.l.wrap.b32 	%r403, %r517, %r517, 26;
	shf.l.wrap.b32 	%r404, %r517, %r517, 21;
	xor.b32  	%r405, %r403, %r404;
	shf.l.wrap.b32 	%r406, %r517, %r517, 7;
	xor.b32  	%r407, %r405, %r406;
	and.b32  	%r408, %r517, %r514;
	not.b32 	%r409, %r517;
	and.b32  	%r410, %r515, %r409;
	or.b32  	%r411, %r408, %r410;
	ld.const.u32 	%r412, [%rd114+-4];
	add.s32 	%r413, %r411, %r516;
	add.s32 	%r414, %r413, %r407;
	add.s32 	%r415, %r414, %r412;
	add.s32 	%r416, %r415, %r386;
	shf.l.wrap.b32 	%r417, %r513, %r513, 30;
	shf.l.wrap.b32 	%r418, %r513, %r513, 19;
	xor.b32  	%r419, %r417, %r418;
	shf.l.wrap.b32 	%r420, %r513, %r513, 10;
	xor.b32  	%r421, %r419, %r420;
	xor.b32  	%r422, %r510, %r511;
	and.b32  	%r423, %r513, %r422;
	and.b32  	%r424, %r510, %r511;
	xor.b32  	%r425, %r423, %r424;
	add.s32 	%r426, %r421, %r425;
	add.s32 	%r516, %r416, %r512;
	add.s32 	%r512, %r426, %r416;
	shf.l.wrap.b32 	%r427, %r516, %r516, 26;
	shf.l.wrap.b32 	%r428, %r516, %r516, 21;
	xor.b32  	%r429, %r427, %r428;
	shf.l.wrap.b32 	%r430, %r516, %r516, 7;
	xor.b32  	%r431, %r429, %r430;
	and.b32  	%r432, %r516, %r517;
	not.b32 	%r433, %r516;
	and.b32  	%r434, %r514, %r433;
	or.b32  	%r435, %r432, %r434;
	ld.const.u32 	%r436, [%rd114];
	add.s32 	%r437, %r435, %r515;
	add.s32 	%r438, %r437, %r431;
	add.s32 	%r439, %r438, %r436;
	add.s32 	%r440, %r439, %r387;
	shf.l.wrap.b32 	%r441, %r512, %r512, 30;
	shf.l.wrap.b32 	%r442, %r512, %r512, 19;
	xor.b32  	%r443, %r441, %r442;
	shf.l.wrap.b32 	%r444, %r512, %r512, 10;
	xor.b32  	%r445, %r443, %r444;
	xor.b32  	%r446, %r513, %r510;
	and.b32  	%r447, %r512, %r446;
	and.b32  	%r448, %r513, %r510;
	xor.b32  	%r449, %r447, %r448;
	add.s32 	%r450, %r445, %r449;
	add.s32 	%r515, %r440, %r511;
	add.s32 	%r511, %r450, %r440;
	shf.l.wrap.b32 	%r451, %r515, %r515, 26;
	shf.l.wrap.b32 	%r452, %r515, %r515, 21;
	xor.b32  	%r453, %r451, %r452;
	shf.l.wrap.b32 	%r454, %r515, %r515, 7;
	xor.b32  	%r455, %r453, %r454;
	and.b32  	%r456, %r515, %r516;
	not.b32 	%r457, %r515;
	and.b32  	%r458, %r517, %r457;
	or.b32  	%r459, %r456, %r458;
	ld.const.u32 	%r460, [%rd114+4];
	add.s32 	%r461, %r459, %r514;
	add.s32 	%r462, %r461, %r455;
	add.s32 	%r463, %r462, %r460;
	add.s32 	%r464, %r463, %r388;
	shf.l.wrap.b32 	%r465, %r511, %r511, 30;
	shf.l.wrap.b32 	%r466, %r511, %r511, 19;
	xor.b32  	%r467, %r465, %r466;
	shf.l.wrap.b32 	%r468, %r511, %r511, 10;
	xor.b32  	%r469, %r467, %r468;
	xor.b32  	%r470, %r512, %r513;
	and.b32  	%r471, %r511, %r470;
	and.b32  	%r472, %r512, %r513;
	xor.b32  	%r473, %r471, %r472;
	add.s32 	%r474, %r469, %r473;
	add.s32 	%r514, %r464, %r510;
	add.s32 	%r510, %r474, %r464;
	add.s32 	%r509, %r509, 4;
	add.s64 	%rd115, %rd115, 16;
	add.s64 	%rd114, %rd114, 16;
	setp.ne.s32 	%p41, %r509, 64;
	@%p41 bra 	$L__BB0_50;
	setp.ne.s32 	%p42, %r510, -1779033703;
	@%p42 bra 	$L__BB0_54;
	ld.param.u64 	%rd102, [_Z19sha256_nonce_kernelPKciPjmmPm_param_5];
	cvta.to.global.u64 	%rd97, %rd102;
	atom.relaxed.global.cas.b64 	%rd98, [%rd97], -1, %rd7;
	setp.ne.s64 	%p43, %rd98, -1;
	@%p43 bra 	$L__BB0_54;
	ld.param.u64 	%rd101, [_Z19sha256_nonce_kernelPKciPjmmPm_param_2];
	cvta.to.global.u64 	%rd99, %rd101;
	mov.b32 	%r475, 0;
	st.global.u32 	[%rd99], %r475;
	add.s32 	%r476, %r511, -1150833019;
	st.global.u32 	[%rd99+4], %r476;
	add.s32 	%r477, %r512, 1013904242;
	st.global.u32 	[%rd99+8], %r477;
	add.s32 	%r478, %r513, -1521486534;
	st.global.u32 	[%rd99+12], %r478;
	add.s32 	%r479, %r514, 1359893119;
	st.global.u32 	[%rd99+16], %r479;
	add.s32 	%r480, %r515, -1694144372;
	st.global.u32 	[%rd99+20], %r480;
	add.s32 	%r481, %r516, 528734635;
	st.global.u32 	[%rd99+24], %r481;
	add.s32 	%r482, %r517, 1541459225;
	st.global.u32 	[%rd99+28], %r482;
$L__BB0_54:
	ret;
$L__BB0_55:
	mul.hi.u64 	%rd52, %rd103, -3689348814741910323;
	shr.u64 	%rd9, %rd52, 3;
	mul.lo.s64 	%rd53, %rd9, 10;
	sub.s64 	%rd54, %rd103, %rd53;
	cvt.u16.u64 	%rs9, %rd54;
	add.s16 	%rs10, %rs9, 48;
	cvt.u64.u32 	%rd55, %r484;
	add.s64 	%rd56, %rd4, %rd55;
	st.local.u8 	[%rd56], %rs10;
	add.s32 	%r5, %r484, -1;
	setp.ne.s32 	%p5, %r484, 0;
	setp.gt.u64 	%p6, %rd103, 9;
	and.pred  	%p7, %p6, %p5;
	mov.u32 	%r484, %r5;
	mov.u64 	%rd103, %rd9;
	@%p7 bra 	$L__BB0_55;
	bra.uni 	$L__BB0_5;

}


// ===== COMPILED SASS (sm_100) =====

	.target	sm_100

	.elftype	@"ET_EXEC"


//--------------------- .note.nv.tkinfo           --------------------------
	.section	.note.nv.tkinfo,"",@"SHT_NOTE"
	.sectionflags	@"SHF_NOTE_NV_TKINFO"
	.tkinfo
        /*0018*/ 	.word	0x00000002
        /*0030*/ 	.string	""
        /*0030*/ 	.string	"ptxas"
        /*0030*/ 	.string	"Cuda compilation tools, release 13.0, V13.0.88"
        /*0030*/ 	.string	"Build cuda_13.0.r13.0/compiler.36424714_0"
        /*0030*/ 	.string	"-arch sm_100 -m 64 "



//--------------------- .note.nv.cuinfo           --------------------------
	.section	.note.nv.cuinfo,"",@"SHT_NOTE"
	.sectionflags	@"SHF_NOTE_NV_CUINFO"
        /*0018*/ 	.short	0x0002
        /*001a*/ 	.short	0x0064
        /*001c*/ 	.short	0x0082
	.zero		2


//--------------------- .nv.info                  --------------------------
	.section	.nv.info,"",@"SHT_CUDA_INFO"
	.align	4


	//----- nvinfo : EIATTR_REGCOUNT
	.align		4
        /*0000*/ 	.byte	0x04, 0x2f
        /*0002*/ 	.short	(.L_2 - .L_1)
	.align		4
.L_1:
        /*0004*/ 	.word	index@(_Z19sha256_nonce_kernelPKciPjmmPm)
        /*0008*/ 	.word	0x0000001d


	//----- nvinfo : EIATTR_FRAME_SIZE
	.align		4
.L_2:
        /*000c*/ 	.byte	0x04, 0x11
        /*000e*/ 	.short	(.L_4 - .L_3)
	.align		4
.L_3:
        /*0010*/ 	.word	index@(_Z19sha256_nonce_kernelPKciPjmmPm)
        /*0014*/ 	.word	0x00000180


	//----- nvinfo : EIATTR_MIN_STACK_SIZE
	.align		4
.L_4:
        /*0018*/ 	.byte	0x04, 0x12
        /*001a*/ 	.short	(.L_6 - .L_5)
	.align		4
.L_5:
        /*001c*/ 	.word	index@(_Z19sha256_nonce_kernelPKciPjmmPm)
        /*0020*/ 	.word	0x00000180
.L_6:


//--------------------- .nv.compat                --------------------------
	.section	.nv.compat,"",@"SHT_CUDA_COMPAT_INFO"
	.align	4
        /*0000*/ 	.byte	0x02, 0x09, 0x00, 0x00, 0x02, 0x02, 0x01, 0x00, 0x02, 0x05, 0x05, 0x00, 0x03, 0x07, 0x01, 0x01
        /*0010*/ 	.byte	0x02, 0x03, 0x00, 0x00, 0x02, 0x06, 0x01, 0x00, 0x04, 0x0b, 0x08, 0x00, 0x09, 0x00, 0x00, 0x00
        /*0020*/ 	.byte	0x00, 0x00, 0x00, 0x00


//--------------------- .nv.info._Z19sha256_nonce_kernelPKciPjmmPm --------------------------
	.section	.nv.info._Z19sha256_nonce_kernelPKciPjmmPm,"",@"SHT_CUDA_INFO"
	.sectionflags	@""
	.align	4


	//----- nvinfo : EIATTR_CUDA_API_VERSION
	.align		4
        /*0000*/ 	.byte	0x04, 0x37
        /*0002*/ 	.short	(.L_8 - .L_7)
.L_7:
        /*0004*/ 	.word	0x00000082


	//----- nvinfo : EIATTR_KPARAM_INFO
	.align		4
.L_8:
        /*0008*/ 	.byte	0x04, 0x17
        /*000a*/ 	.short	(.L_10 - .L_9)
.L_9:
        /*000c*/ 	.word	0x00000000
        /*0010*/ 	.short	0x0005
        /*0012*/ 	.short	0x0028
        /*0014*/ 	.byte	0x00, 0xf5, 0x21, 0x00


	//----- nvinfo : EIATTR_KPARAM_INFO
	.align		4
.L_10:
        /*0018*/ 	.byte	0x04, 0x17
        /*001a*/ 	.short	(.L_12 - .L_11)
.L_11:
        /*001c*/ 	.word	0x00000000
        /*0020*/ 	.short	0x0004
        /*0022*/ 	.short	0x0020
        /*0024*/ 	.byte	0x00, 0xf0, 0x21, 0x00


	//----- nvinfo : EIATTR_KPARAM_INFO
	.align		4
.L_12:
        /*0028*/ 	.byte	0x04, 0x17
        /*002a*/ 	.short	(.L_14 - .L_13)
.L_13:
        /*002c*/ 	.word	0x00000000
        /*0030*/ 	.short	0x0003
        /*0032*/ 	.short	0x0018
        /*0034*/ 	.byte	0x00, 0xf0, 0x21, 0x00


	//----- nvinfo : EIATTR_KPARAM_INFO
	.align		4
.L_14:
        /*0038*/ 	.byte	0x04, 0x17
        /*003a*/ 	.short	(.L_16 - .L_15)
.L_15:
        /*003c*/ 	.word	0x00000000
        /*0040*/ 	.short	0x0002
        /*0042*/ 	.short	0x0010
        /*0044*/ 	.byte	0x00, 0xf5, 0x21, 0x00


	//----- nvinfo : EIATTR_KPARAM_INFO
	.align		4
.L_16:
        /*0048*/ 	.byte	0x04, 0x17
        /*004a*/ 	.short	(.L_18 - .L_17)
.L_17:
        /*004c*/ 	.word	0x00000000
        /*0050*/ 	.short	0x0001
        /*0052*/ 	.short	0x0008
        /*0054*/ 	.byte	0x00, 0xf0, 0x11, 0x00


	//----- nvinfo : EIATTR_KPARAM_INFO
	.align		4
.L_18:
        /*0058*/ 	.byte	0x04, 0x17
        /*005a*/ 	.short	(.L_20 - .L_19)
.L_19:
        /*005c*/ 	.word	0x00000000
        /*0060*/ 	.short	0x0000
        /*0062*/ 	.short	0x0000
        /*0064*/ 	.byte	0x00, 0xf5, 0x21, 0x00


	//----- nvinfo : EIATTR_SPARSE_MMA_MASK
	.align		4
.L_20:
        /*0068*/ 	.byte	0x03, 0x50
        /*006a*/ 	.short	0x0000


	//----- nvinfo : EIATTR_MAXREG_COUNT
	.align		4
        /*006c*/ 	.byte	0x03, 0x1b
        /*006e*/ 	.short	0x00ff


	//----- nvinfo : EIATTR_MERCURY_ISA_VERSION
	.align		4
        /*0070*/ 	.byte	0x03, 0x5f
        /*0072*/ 	.short	0x0101


	//----- nvinfo : EIATTR_VRC_CTA_INIT_COUNT
	.align		4
        /*0074*/ 	.byte	0x02, 0x4a
	.zero		1
	.zero		1


	//----- nvinfo : EIATTR_EXIT_INSTR_OFFSETS
	.align		4
        /*0078*/ 	.byte	0x04, 0x1c
        /*007a*/ 	.short	(.L_22 - .L_21)


	//   ....[0]....
.L_21:
        /*007c*/ 	.word	0x000000b0


	//   ....[1]....
        /*0080*/ 	.word	0x00000190


	//   ....[2]....
        /*0084*/ 	.word	0x00000e40


	//   ....[3]....
        /*0088*/ 	.word	0x000028c0


	//   ....[4]....
        /*008c*/ 	.word	0x00002940


	//   ....[5]....
        /*0090*/ 	.word	0x00002a50


	//----- nvinfo : EIATTR_CRS_STACK_SIZE
	.align		4
.L_22:
        /*0094*/ 	.byte	0x04, 0x1e
        /*0096*/ 	.short	(.L_24 - .L_23)
.L_23:
        /*0098*/ 	.word	0x00000000


	//----- nvinfo : EIATTR_CBANK_PARAM_SIZE
	.align		4
.L_24:
        /*009c*/ 	.byte	0x03, 0x19
        /*009e*/ 	.short	0x0030


	//----- nvinfo : EIATTR_PARAM_CBANK
	.align		4
        /*00a0*/ 	.byte	0x04, 0x0a
        /*00a2*/ 	.short	(.L_26 - .L_25)
	.align		4
.L_25:
        /*00a4*/ 	.word	index@(.nv.constant0._Z19sha256_nonce_kernelPKciPjmmPm)
        /*00a8*/ 	.short	0x0380
        /*00aa*/ 	.short	0x0030


	//----- nvinfo : EIATTR_SW_WAR
	.align		4
.L_26:
        /*00ac*/ 	.byte	0x04, 0x36
        /*00ae*/ 	.short	(.L_28 - .L_27)
.L_27:
        /*00b0*/ 	.word	0x00000008
.L_28:


//--------------------- .nv.callgraph             --------------------------
	.section	.nv.callgraph,"",@"SHT_CUDA_CALLGRAPH"
	.align	4
	.sectionentsize	8
	.align		4
        /*0000*/ 	.word	0x00000000
	.align		4
        /*0004*/ 	.word	0xffffffff
	.align		4
        /*0008*/ 	.word	0x00000000
	.align		4
        /*000c*/ 	.word	0xfffffffe
	.align		4
        /*0010*/ 	.word	0x00000000
	.align		4
        /*0014*/ 	.word	0xfffffffd
	.align		4
        /*0018*/ 	.word	0x00000000
	.align		4
        /*001c*/ 	.word	0xfffffffc


//--------------------- .nv.constant3             --------------------------
	.section	.nv.constant3,"a",@progbits
	.align	4
.nv.constant3:
	.type		k,@object
	.size		k,(.L_0 - k)
k:
        /*0000*/ 	.byte	0x98, 0x2f, 0x8a, 0x42, 0x91, 0x44, 0x37, 0x71, 0xcf, 0xfb, 0xc0, 0xb5, 0xa5, 0xdb, 0xb5, 0xe9
        /* <DEDUP_REMOVED lines=15> */
.L_0:


//--------------------- .text._Z19sha256_nonce_kernelPKciPjmmPm --------------------------
	.section	.text._Z19sha256_nonce_kernelPKciPjmmPm,"ax",@progbits
	.align	128
        .global         _Z19sha256_nonce_kernelPKciPjmmPm
        .type           _Z19sha256_nonce_kernelPKciPjmmPm,@function
        .size           _Z19sha256_nonce_kernelPKciPjmmPm,(.L_x_39 - _Z19sha256_nonce_kernelPKciPjmmPm)
        .other          _Z19sha256_nonce_kernelPKciPjmmPm,@"STO_CUDA_ENTRY STV_DEFAULT"
_Z19sha256_nonce_kernelPKciPjmmPm:
.text._Z19sha256_nonce_kernelPKciPjmmPm:
[----:B------:R-:W0:Y:S01]  /*0000*/  LDC R1, c[0x0][0x37c] ;  /* 0x0000df00ff017b82 */ /* 0x000e220000000800 */
[----:B------:R-:W1:Y:S07]  /*0010*/  S2R R3, SR_TID.X ;  /* 0x0000000000037919 */ /* 0x000e6e0000002100 */
[----:B------:R-:W1:Y:S01]  /*0020*/  S2UR UR4, SR_CTAID.X ;  /* 0x00000000000479c3 */ /* 0x000e620000002500 */
[----:B------:R-:W2:Y:S01]  /*0030*/  LDCU.64 UR6, c[0x0][0x398] ;  /* 0x00007300ff0677ac */ /* 0x000ea20008000a00 */
[----:B0-----:R-:W-:-:S04]  /*0040*/  VIADD R1, R1, 0xfffffe80 ;  /* 0xfffffe8001017836 */ /* 0x001fc80000000000 */
[----:B------:R-:W-:Y:S02]  /*0050*/  IMAD.MOV.U32 R0, RZ, RZ, R1 ;  /* 0x000000ffff007224 */ /* 0x000fe400078e0001 */
[----:B------:R-:W1:Y:S02]  /*0060*/  LDC R14, c[0x0][0x360] ;  /* 0x0000d800ff0e7b82 */ /* 0x000e640000000800 */
[----:B-1----:R-:W-:-:S05]  /*0070*/  IMAD R14, R14, UR4, R3 ;  /* 0x000000040e0e7c24 */ /* 0x002fca000f8e0203 */
[----:B--2---:R-:W-:Y:S02]  /*0080*/  ISETP.GE.U32.AND P0, PT, R14, UR6, PT ;  /* 0x000000060e007c0c */ /* 0x004fe4000bf06070 */
[----:B------:R-:W-:-:S04]  /*0090*/  SHF.R.S32.HI R15, RZ, 0x1f, R14 ;  /* 0x0000001fff0f7819 */ /* 0x000fc8000001140e */
[----:B------:R-:W-:-:S13]  /*00a0*/  ISETP.GE.U32.AND.EX P0, PT, R15, UR7, PT, P0 ;  /* 0x000000070f007c0c */ /* 0x000fda000bf06100 */
[----:B------:R-:W-:Y:S05]  /*00b0*/  @P0 EXIT ;  /* 0x000000000000094d */ /* 0x000fea0003800000 */
[----:B------:R-:W0:Y:S01]  /*00c0*/  LDCU.64 UR6, c[0x0][0x3a8] ;  /* 0x00007500ff0677ac */ /* 0x000e220008000a00 */
[----:B------:R-:W-:Y:S02]  /*00d0*/  IMAD.MOV.U32 R4, RZ, RZ, -0x1 ;  /* 0xffffffffff047424 */ /* 0x000fe400078e00ff */
[----:B------:R-:W-:Y:S01]  /*00e0*/  IMAD.MOV.U32 R5, RZ, RZ, -0x1 ;  /* 0xffffffffff057424 */ /* 0x000fe200078e00ff */
[----:B------:R-:W1:Y:S01]  /*00f0*/  LDCU.64 UR4, c[0x0][0x3a0] ;  /* 0x00007400ff0477ac */ /* 0x000e620008000a00 */
[----:B------:R-:W-:Y:S02]  /*0100*/  IMAD.MOV.U32 R6, RZ, RZ, -0x1 ;  /* 0xffffffffff067424 */ /* 0x000fe400078e00ff */
[----:B------:R-:W-:Y:S02]  /*0110*/  IMAD.MOV.U32 R7, RZ, RZ, -0x1 ;  /* 0xffffffffff077424 */ /* 0x000fe400078e00ff */
[----:B0-----:R-:W-:Y:S02]  /*0120*/  IMAD.U32 R2, RZ, RZ, UR6 ;  /* 0x00000006ff027e24 */ /* 0x001fe4000f8e00ff */
[----:B------:R-:W-:-:S06]  /*0130*/  IMAD.U32 R3, RZ, RZ, UR7 ;  /* 0x00000007ff037e24 */ /* 0x000fcc000f8e00ff */
[----:B------:R-:W2:Y:S01]  /*0140*/  ATOMG.E.CAS.64.STRONG.GPU PT, R2, [R2], R4, R6 ;  /* 0x00000004020273a9 */ /* 0x000ea200001ee506 */
[----:B-1----:R-:W-:-:S04]  /*0150*/  IADD3 R14, P1, PT, R14, UR4, RZ ;  /* 0x000000040e0e7c10 */ /* 0x002fc8000ff3e0ff */
[----:B------:R-:W-:Y:S02]  /*0160*/  IADD3.X R15, PT, PT, R15, UR5, RZ, P1, !PT ;  /* 0x000000050f0f7c10 */ /* 0x000fe40008ffe4ff */
[----:B--2---:R-:W-:-:S04]  /*0170*/  ISETP.NE.U32.AND P0, PT, R2, -0x1, PT ;  /* 0xffffffff0200780c */ /* 0x004fc80003f05070 */
[----:B------:R-:W-:-:S13]  /*0180*/  ISETP.NE.AND.EX P0, PT, R3, -0x1, PT, P0 ;  /* 0xffffffff0300780c */ /* 0x000fda0003f05300 */
[----:B------:R-:W-:Y:S05]  /*0190*/  @P0 EXIT ;  /* 0x000000000000094d */ /* 0x000fea0003800000 */
[C---:B------:R-:W-:Y:S01]  /*01a0*/  ISETP.NE.U32.AND P0, PT, R14.reuse, RZ, PT ;  /* 0x000000ff0e00720c */ /* 0x040fe20003f05070 */
[----:B------:R-:W-:Y:S01]  /*01b0*/  IMAD.MOV.U32 R3, RZ, RZ, 0x30 ;  /* 0x00000030ff037424 */ /* 0x000fe200078e00ff */
[----:B------:R-:W0:Y:S01]  /*01c0*/  LDCU UR4, c[0x0][0x388] ;  /* 0x00007100ff0477ac */ /* 0x000e220008000800 */
[----:B------:R1:W-:Y:S01]  /*01d0*/  STL.U8 [R1+0x158], RZ ;  /* 0x000158ff01007387 */ /* 0x0003e20000100000 */
[----:B------:R-:W-:Y:S01]  /*01e0*/  ISETP.NE.AND.EX P0, PT, R15, RZ, PT, P0 ;  /* 0x000000ff0f00720c */ /* 0x000fe20003f05300 */
[----:B------:R-:W-:Y:S01]  /*01f0*/  BSSY.RECONVERGENT B0, `(.L_x_0) ;  /* 0x000001e000007945 */ /* 0x000fe20003800200 */
[----:B------:R-:W-:Y:S01]  /*0200*/  ISETP.NE.U32.AND P1, PT, R14, RZ, PT ;  /* 0x000000ff0e00720c */ /* 0x000fe20003f25070 */
[----:B------:R-:W-:-:S03]  /*0210*/  IMAD.MOV.U32 R4, RZ, RZ, 0x17 ;  /* 0x00000017ff047424 */ /* 0x000fc600078e00ff */
[----:B------:R-:W-:-:S07]  /*0220*/  ISETP.NE.AND.EX P1, PT, R15, RZ, PT, P1 ;  /* 0x000000ff0f00720c */ /* 0x000fce0003f25310 */
[----:B------:R1:W-:Y:S01]  /*0230*/  @!P0 STL.U8 [R1+0x157], R3 ;  /* 0x0001570301008387 */ /* 0x0003e20000100000 */
[----:B------:R-:W-:Y:S02]  /*0240*/  @!P0 IMAD.MOV.U32 R4, RZ, RZ, 0x16 ;  /* 0x00000016ff048424 */ /* 0x000fe400078e00ff */
[----:B0-----:R-:W-:-:S03]  /*0250*/  IMAD.U32 R2, RZ, RZ, UR4 ;  /* 0x00000004ff027e24 */ /* 0x001fc6000f8e00ff */
[----:B------:R-:W-:Y:S05]  /*0260*/  @!P1 BRA `(.L_x_1) ;  /* 0x0000000000589947 */ /* 0x000fea0003800000 */
[----:B------:R-:W-:Y:S02]  /*0270*/  IMAD.MOV.U32 R12, RZ, RZ, R14 ;  /* 0x000000ffff0c7224 */ /* 0x000fe400078e000e */
[----:B------:R-:W-:-:S07]  /*0280*/  IMAD.MOV.U32 R13, RZ, RZ, R15 ;  /* 0x000000ffff0d7224 */ /* 0x000fce00078e000f */
.L_x_2:
[----:B0-----:R-:W-:Y:S01]  /*0290*/  IMAD.WIDE.U32 R6, R13, -0x33333333, RZ ;  /* 0xcccccccd0d067825 */ /* 0x001fe200078e00ff */
[----:B------:R-:W-:-:S03]  /*02a0*/  ISETP.NE.AND P1, PT, R4, RZ, PT ;  /* 0x000000ff0400720c */ /* 0x000fc60003f25270 */
[----:B------:R-:W-:-:S04]  /*02b0*/  IMAD.WIDE.U32 R8, P0, R12, -0x33333334, R6 ;  /* 0xcccccccc0c087825 */ /* 0x000fc80007800006 */
[----:B------:R-:W-:-:S04]  /*02c0*/  IMAD.WIDE.U32 R6, R12, -0x33333333, RZ ;  /* 0xcccccccd0c067825 */ /* 0x000fc800078e00ff */
[----:B------:R-:W-:Y:S01]  /*02d0*/  IMAD.X R11, RZ, RZ, RZ, P0 ;  /* 0x000000ffff0b7224 */ /* 0x000fe200000e06ff */
[----:B------:R-:W-:Y:S01]  /*02e0*/  IADD3 RZ, P0, PT, R7, R8, RZ ;  /* 0x0000000807ff7210 */ /* 0x000fe20007f1e0ff */
[----:B------:R-:W-:-:S04]  /*02f0*/  IMAD.MOV.U32 R10, RZ, RZ, R9 ;  /* 0x000000ffff0a7224 */ /* 0x000fc800078e0009 */
[----:B------:R-:W-:Y:S01]  /*0300*/  IMAD.WIDE.U32.X R6, R13, -0x33333334, R10, P0 ;  /* 0xcccccccc0d067825 */ /* 0x000fe200000e040a */
[----:B------:R-:W-:-:S04]  /*0310*/  ISETP.GT.U32.AND P0, PT, R12, 0x9, PT ;  /* 0x000000090c00780c */ /* 0x000fc80003f04070 */
[--C-:B------:R-:W-:Y:S01]  /*0320*/  SHF.R.U64 R5, R6, 0x3, R7.reuse ;  /* 0x0000000306057819 */ /* 0x100fe20000001207 */
[----:B------:R-:W-:Y:S01]  /*0330*/  IMAD.IADD R6, R1, 0x1, R4 ;  /* 0x0000000101067824 */ /* 0x000fe200078e0204 */
[----:B------:R-:W-:Y:S01]  /*0340*/  ISETP.GT.U32.AND.EX P0, PT, R13, RZ, PT, P0 ;  /* 0x000000ff0d00720c */ /* 0x000fe20003f04100 */
[----:B------:R-:W-:Y:S01]  /*0350*/  VIADD R4, R4, 0xffffffff ;  /* 0xffffffff04047836 */ /* 0x000fe20000000000 */
[----:B------:R-:W-:Y:S01]  /*0360*/  SHF.R.U32.HI R7, RZ, 0x3, R7 ;  /* 0x00000003ff077819 */ /* 0x000fe20000011607 */
[----:B-1----:R-:W-:Y:S02]  /*0370*/  IMAD R3, R5, -0xa, R12 ;  /* 0xfffffff605037824 */ /* 0x002fe400078e020c */
[----:B------:R-:W-:Y:S02]  /*0380*/  IMAD.MOV.U32 R12, RZ, RZ, R5 ;  /* 0x000000ffff0c7224 */ /* 0x000fe400078e0005 */
[----:B------:R-:W-:Y:S02]  /*0390*/  VIADD R3, R3, 0x30 ;  /* 0x0000003003037836 */ /* 0x000fe40000000000 */
[----:B------:R-:W-:-:S03]  /*03a0*/  IMAD.MOV.U32 R13, RZ, RZ, R7 ;  /* 0x000000ffff0d7224 */ /* 0x000fc600078e0007 */
[----:B------:R0:W-:Y:S01]  /*03b0*/  STL.U8 [R6+0x140], R3 ;  /* 0x0001400306007387 */ /* 0x0001e20000100000 */
[----:B------:R-:W-:Y:S05]  /*03c0*/  @P1 BRA P0, `(.L_x_2) ;  /* 0xfffffffc00b01947 */ /* 0x000fea000003ffff */
.L_x_1:
[----:B------:R-:W-:Y:S05]  /*03d0*/  BSYNC.RECONVERGENT B0 ;  /* 0x0000000000007941 */ /* 0x000fea0003800200 */
.L_x_0:
[----:B------:R-:W-:-:S04]  /*03e0*/  VIADD R4, R4, 0x1 ;  /* 0x0000000104047836 */ /* 0x000fc80000000000 */
[----:B------:R-:W-:-:S06]  /*03f0*/  IMAD.IADD R7, R1, 0x1, R4 ;  /* 0x0000000101077824 */ /* 0x000fcc00078e0204 */
[----:B------:R-:W2:Y:S01]  /*0400*/  LDL.U8 R7, [R7+0x140] ;  /* 0x0001400007077983 */ /* 0x000ea20000100000 */
[----:B------:R-:W-:Y:S01]  /*0410*/  BSSY.RECONVERGENT B0, `(.L_x_3) ;  /* 0x0000011000007945 */ /* 0x000fe20003800200 */
[C---:B01----:R-:W-:Y:S02]  /*0420*/  VIADD R3, R1.reuse, 0x140 ;  /* 0x0000014001037836 */ /* 0x043fe40000000000 */
[----:B------:R-:W-:Y:S02]  /*0430*/  IMAD.MOV.U32 R6, RZ, RZ, RZ ;  /* 0x000000ffff067224 */ /* 0x000fe400078e00ff */
[----:B------:R-:W-:Y:S01]  /*0440*/  VIADD R5, R1, 0x100 ;  /* 0x0000010001057836 */ /* 0x000fe20000000000 */
[----:B--2---:R-:W-:-:S13]  /*0450*/  ISETP.NE.AND P0, PT, R7, RZ, PT ;  /* 0x000000ff0700720c */ /* 0x004fda0003f05270 */
[----:B------:R-:W-:Y:S05]  /*0460*/  @!P0 BRA `(.L_x_4) ;  /* 0x00000000002c8947 */ /* 0x000fea0003800000 */
[----:B------:R-:W-:Y:S01]  /*0470*/  BSSY.RECONVERGENT B1, `(.L_x_4) ;  /* 0x000000a000017945 */ /* 0x000fe20003800200 */
[----:B------:R-:W-:-:S07]  /*0480*/  IMAD.MOV.U32 R6, RZ, RZ, RZ ;  /* 0x000000ffff067224 */ /* 0x000fce00078e00ff */
.L_x_5:
[C---:B------:R-:W-:Y:S02]  /*0490*/  IMAD.IADD R10, R1.reuse, 0x1, R6 ;  /* 0x00000001010a7824 */ /* 0x040fe400078e0206 */
[----:B------:R-:W-:-:S03]  /*04a0*/  IMAD.IADD R8, R1, 0x1, R4 ;  /* 0x0000000101087824 */ /* 0x000fc600078e0204 */
[----:B------:R0:W-:Y:S04]  /*04b0*/  STL.U8 [R10+0x140], R7 ;  /* 0x000140070a007387 */ /* 0x0001e80000100000 */
[----:B0-----:R-:W2:Y:S01]  /*04c0*/  LDL.U8 R7, [R8+0x141] ;  /* 0x0001410008077983 */ /* 0x001ea20000100000 */
[----:B------:R-:W-:Y:S02]  /*04d0*/  VIADD R4, R4, 0x1 ;  /* 0x0000000104047836 */ /* 0x000fe40000000000 */
[----:B------:R-:W-:Y:S01]  /*04e0*/  VIADD R6, R6, 0x1 ;  /* 0x0000000106067836 */ /* 0x000fe20000000000 */
[----:B--2---:R-:W-:-:S13]  /*04f0*/  ISETP.NE.AND P0, PT, R7, RZ, PT ;  /* 0x000000ff0700720c */ /* 0x004fda0003f05270 */
[----:B------:R-:W-:Y:S05]  /*0500*/  @P0 BRA `(.L_x_5) ;  /* 0xfffffffc00e00947 */ /* 0x000fea000383ffff */
[----:B------:R-:W-:Y:S05]  /*0510*/  BSYNC.RECONVERGENT B1 ;  /* 0x0000000000017941 */ /* 0x000fea0003800200 */
.L_x_4:
[----:B------:R-:W-:Y:S05]  /*0520*/  BSYNC.RECONVERGENT B0 ;  /* 0x0000000000007941 */ /* 0x000fea0003800200 */
.L_x_3:
[----:B------:R-:W0:Y:S01]  /*0530*/  LDC R4, c[0x0][0x388] ;  /* 0x0000e200ff047b82 */ /* 0x000e220000000800 */
[----:B------:R-:W-:Y:S01]  /*0540*/  IMAD.IADD R6, R1, 0x1, R6 ;  /* 0x0000000101067824 */ /* 0x000fe200078e0206 */
[----:B------:R-:W1:Y:S04]  /*0550*/  LDCU.64 UR10, c[0x0][0x358] ;  /* 0x00006b00ff0a77ac */ /* 0x000e680008000a00 */
[----:B------:R2:W-:Y:S04]  /*0560*/  STL.U8 [R6+0x140], RZ ;  /* 0x000140ff06007387 */ /* 0x0005e80000100000 */
[----:B------:R2:W-:Y:S04]  /*0570*/  STL.128 [R1+0x100], RZ ;  /* 0x000100ff01007387 */ /* 0x0005e80000100c00 */
[----:B------:R2:W-:Y:S04]  /*0580*/  STL.128 [R1+0x110], RZ ;  /* 0x000110ff01007387 */ /* 0x0005e80000100c00 */
[----:B------:R2:W-:Y:S04]  /*0590*/  STL.128 [R1+0x120], RZ ;  /* 0x000120ff01007387 */ /* 0x0005e80000100c00 */
[----:B------:R2:W-:Y:S01]  /*05a0*/  STL.128 [R1+0x130], RZ ;  /* 0x000130ff01007387 */ /* 0x0005e20000100c00 */
[----:B0-----:R-:W-:-:S13]  /*05b0*/  ISETP.GE.AND P0, PT, R4, 0x1, PT ;  /* 0x000000010400780c */ /* 0x001fda0003f06270 */
[----:B-12---:R-:W-:Y:S05]  /*05c0*/  @!P0 BRA `(.L_x_6) ;  /* 0x0000000400ac8947 */ /* 0x006fea0003800000 */
[C---:B------:R-:W-:Y:S01]  /*05d0*/  ISETP.GE.U32.AND P1, PT, R4.reuse, 0x10, PT ;  /* 0x000000100400780c */ /* 0x040fe20003f26070 */
[----:B------:R-:W-:Y:S01]  /*05e0*/  IMAD.MOV.U32 R6, RZ, RZ, RZ ;  /* 0x000000ffff067224 */ /* 0x000fe200078e00ff */
[----:B------:R-:W-:-:S11]  /*05f0*/  LOP3.LUT P0, R19, R4, 0xf, RZ, 0xc0, !PT ;  /* 0x0000000f04137812 */ /* 0x000fd6000780c0ff */
[----:B------:R-:W-:Y:S05]  /*0600*/  @!P1 BRA `(.L_x_7) ;  /* 0x0000000000ac9947 */ /* 0x000fea0003800000 */
[----:B------:R-:W0:Y:S01]  /*0610*/  LDCU.64 UR4, c[0x0][0x380] ;  /* 0x00007000ff0477ac */ /* 0x000e220008000a00 */
[----:B------:R-:W-:Y:S01]  /*0620*/  LOP3.LUT R6, R4, 0x7ffffff0, RZ, 0xc0, !PT ;  /* 0x7ffffff004067812 */ /* 0x000fe200078ec0ff */
[----:B------:R-:W-:-:S04]  /*0630*/  IMAD.MOV.U32 R7, RZ, RZ, R5 ;  /* 0x000000ffff077224 */ /* 0x000fc800078e0005 */
[----:B------:R-:W-:Y:S01]  /*0640*/  IMAD.MOV R16, RZ, RZ, -R6 ;  /* 0x000000ffff107224 */ /* 0x000fe200078e0a06 */
[----:B0-----:R-:W-:-:S04]  /*0650*/  UIADD3 UR4, UP0, UPT, UR4, 0x7, URZ ;  /* 0x0000000704047890 */ /* 0x001fc8000ff1e0ff */
[----:B------:R-:W-:Y:S02]  /*0660*/  UIADD3.X UR5, UPT, UPT, URZ, UR5, URZ, UP0, !UPT ;  /* 0x00000005ff057290 */ /* 0x000fe400087fe4ff */
[----:B------:R-:W-:-:S04]  /*0670*/  IMAD.U32 R12, RZ, RZ, UR4 ;  /* 0x00000004ff0c7e24 */ /* 0x000fc8000f8e00ff */
[----:B------:R-:W-:-:S07]  /*0680*/  IMAD.U32 R13, RZ, RZ, UR5 ;  /* 0x00000005ff0d7e24 */ /* 0x000fce000f8e00ff */
.L_x_8:
[----:B------:R-:W2:Y:S04]  /*0690*/  LDG.E.U8 R11, desc[UR10][R12.64+0x8] ;  /* 0x0000080a0c0b7981 */ /* 0x000ea8000c1e1100 */
[----:B------:R-:W2:Y:S04]  /*06a0*/  LDG.E.U8 R8, desc[UR10][R12.64+0x7] ;  /* 0x0000070a0c087981 */ /* 0x000ea8000c1e1100 */
[----:B------:R-:W3:Y:S04]  /*06b0*/  LDG.E.U8 R9, desc[UR10][R12.64+0x6] ;  /* 0x0000060a0c097981 */ /* 0x000ee8000c1e1100 */
[----:B------:R-:W3:Y:S04]  /*06c0*/  LDG.E.U8 R10, desc[UR10][R12.64+0x5] ;  /* 0x0000050a0c0a7981 */ /* 0x000ee8000c1e1100 */
[----:B------:R-:W4:Y:S04]  /*06d0*/  LDG.E.U8 R17, desc[UR10][R12.64+0x4] ;  /* 0x0000040a0c117981 */ /* 0x000f28000c1e1100 */
[----:B------:R-:W4:Y:S04]  /*06e0*/  LDG.E.U8 R18, desc[UR10][R12.64+0x3] ;  /* 0x0000030a0c127981 */ /* 0x000f28000c1e1100 */
[----:B------:R-:W5:Y:S04]  /*06f0*/  LDG.E.U8 R20, desc[UR10][R12.64+0x1] ;  /* 0x0000010a0c147981 */ /* 0x000f68000c1e1100 */
[----:B------:R-:W5:Y:S04]  /*0700*/  LDG.E.U8 R21, desc[UR10][R12.64] ;  /* 0x0000000a0c157981 */ /* 0x000f68000c1e1100 */
[----:B------:R-:W5:Y:S04]  /*0710*/  LDG.E.U8 R22, desc[UR10][R12.64+-0x1] ;  /* 0xffffff0a0c167981 */ /* 0x000f68000c1e1100 */
[----:B------:R-:W5:Y:S04]  /*0720*/  LDG.E.U8 R23, desc[UR10][R12.64+-0x2] ;  /* 0xfffffe0a0c177981 */ /* 0x000f68000c1e1100 */
[----:B------:R-:W5:Y:S04]  /*0730*/  LDG.E.U8 R24, desc[UR10][R12.64+-0x3] ;  /* 0xfffffd0a0c187981 */ /* 0x000f68000c1e1100 */
[----:B------:R-:W5:Y:S04]  /*0740*/  LDG.E.U8 R25, desc[UR10][R12.64+-0x4] ;  /* 0xfffffc0a0c197981 */ /* 0x000f68000c1e1100 */
[----:B------:R-:W5:Y:S01]  /*0750*/  LDG.E.U8 R26, desc[UR10][R12.64+-0x5] ;  /* 0xfffffb0a0c1a7981 */ /* 0x000f62000c1e1100 */
[----:B--2---:R-:W-:-:S02]  /*0760*/  PRMT R11, R8, 0x3340, R11 ;  /* 0x00003340080b7816 */ /* 0x004fc4000000000b */
[----:B---3--:R-:W-:Y:S02]  /*0770*/  PRMT R8, R10, 0x3340, R9 ;  /* 0x000033400a087816 */ /* 0x008fe40000000009 */
[----:B------:R-:W2:Y:S01]  /*0780*/  LDG.E.U8 R9, desc[UR10][R12.64+-0x7] ;  /* 0xfffff90a0c097981 */ /* 0x000ea2000c1e1100 */
[----:B----4-:R-:W-:-:S03]  /*0790*/  PRMT R10, R18, 0x3340, R17 ;  /* 0x00003340120a7816 */ /* 0x010fc60000000011 */
[----:B------:R-:W3:Y:S04]  /*07a0*/  LDG.E.U8 R17, desc[UR10][R12.64+0x2] ;  /* 0x0000020a0c117981 */ /* 0x000ee8000c1e1100 */
[----:B------:R0:W2:Y:S01]  /*07b0*/  LDG.E.U8 R18, desc[UR10][R12.64+-0x6] ;  /* 0xfffffa0a0c127981 */ /* 0x0000a2000c1e1100 */
[----:B------:R-:W-:-:S05]  /*07c0*/  VIADD R16, R16, 0x10 ;  /* 0x0000001010107836 */ /* 0x000fca0000000000 */
[----:B------:R-:W-:Y:S02]  /*07d0*/  ISETP.NE.AND P1, PT, R16, RZ, PT ;  /* 0x000000ff1000720c */ /* 0x000fe40003f25270 */
[----:B-----5:R-:W-:Y:S02]  /*07e0*/  PRMT R21, R22, 0x3340, R21 ;  /* 0x0000334016157816 */ /* 0x020fe40000000015 */
[----:B------:R-:W-:Y:S02]  /*07f0*/  PRMT R11, R8, 0x5410, R11 ;  /* 0x00005410080b7816 */ /* 0x000fe4000000000b */
[----:B------:R-:W-:Y:S02]  /*0800*/  PRMT R24, R24, 0x3340, R23 ;  /* 0x0000334018187816 */ /* 0x000fe40000000017 */
[----:B0-----:R-:W-:Y:S02]  /*0810*/  IADD3 R12, P2, PT, R12, 0x10, RZ ;  /* 0x000000100c0c7810 */ /* 0x001fe40007f5e0ff */
[----:B------:R-:W-:-:S03]  /*0820*/  PRMT R25, R26, 0x3340, R25 ;  /* 0x000033401a197816 */ /* 0x000fc60000000019 */
[----:B------:R-:W-:Y:S01]  /*0830*/  IMAD.X R13, RZ, RZ, R13, P2 ;  /* 0x000000ffff0d7224 */ /* 0x000fe200010e060d */
[----:B---3--:R-:W-:Y:S02]  /*0840*/  PRMT R17, R20, 0x3340, R17 ;  /* 0x0000334014117816 */ /* 0x008fe40000000011 */
[----:B--2---:R-:W-:Y:S02]  /*0850*/  PRMT R18, R9, 0x3340, R18 ;  /* 0x0000334009127816 */ /* 0x004fe40000000012 */
[----:B------:R-:W-:Y:S02]  /*0860*/  PRMT R10, R17, 0x5410, R10 ;  /* 0x00005410110a7816 */ /* 0x000fe4000000000a */
[----:B------:R-:W-:Y:S02]  /*0870*/  PRMT R9, R24, 0x5410, R21 ;  /* 0x0000541018097816 */ /* 0x000fe40000000015 */
[----:B------:R-:W-:-:S05]  /*0880*/  PRMT R8, R18, 0x5410, R25 ;  /* 0x0000541012087816 */ /* 0x000fca0000000019 */
[----:B------:R0:W-:Y:S02]  /*0890*/  STL.128 [R7], R8 ;  /* 0x0000000807007387 */ /* 0x0001e40000100c00 */
[----:B0-----:R-:W-:Y:S01]  /*08a0*/  VIADD R7, R7, 0x10 ;  /* 0x0000001007077836 */ /* 0x001fe20000000000 */
[----:B------:R-:W-:Y:S06]  /*08b0*/  @P1 BRA `(.L_x_8) ;  /* 0xfffffffc00741947 */ /* 0x000fec000383ffff */
.L_x_7:
[----:B------:R-:W-:Y:S05]  /*08c0*/  @!P0 BRA `(.L_x_6) ;  /* 0x0000000000ec8947 */ /* 0x000fea0003800000 */
[----:B------:R-:W-:Y:S02]  /*08d0*/  ISETP.GE.U32.AND P0, PT, R19, 0x8, PT ;  /* 0x000000081300780c */ /* 0x000fe40003f06070 */
[----:B------:R-:W-:-:S04]  /*08e0*/  LOP3.LUT R20, R4, 0x7, RZ, 0xc0, !PT ;  /* 0x0000000704147812 */ /* 0x000fc800078ec0ff */
[----:B------:R-:W-:-:S07]  /*08f0*/  ISETP.NE.AND P1, PT, R20, RZ, PT ;  /* 0x000000ff1400720c */ /* 0x000fce0003f25270 */
[----:B------:R-:W-:Y:S06]  /*0900*/  @!P0 BRA `(.L_x_9) ;  /* 0x0000000000548947 */ /* 0x000fec0003800000 */
[----:B------:R-:W0:Y:S02]  /*0910*/  LDCU.64 UR4, c[0x0][0x380] ;  /* 0x00007000ff0477ac */ /* 0x000e240008000a00 */
[----:B0-----:R-:W-:-:S05]  /*0920*/  IADD3 R8, P0, PT, R6, UR4, RZ ;  /* 0x0000000406087c10 */ /* 0x001fca000ff1e0ff */
[----:B------:R-:W-:-:S05]  /*0930*/  IMAD.X R9, RZ, RZ, UR5, P0 ;  /* 0x00000005ff097e24 */ /* 0x000fca00080e06ff */
[----:B------:R-:W2:Y:S04]  /*0940*/  LDG.E.U8 R7, desc[UR10][R8.64] ;  /* 0x0000000a08077981 */ /* 0x000ea8000c1e1100 */
[----:B------:R-:W3:Y:S04]  /*0950*/  LDG.E.U8 R10, desc[UR10][R8.64+0x1] ;  /* 0x0000010a080a7981 */ /* 0x000ee8000c1e1100 */
[----:B------:R-:W4:Y:S04]  /*0960*/  LDG.E.U8 R11, desc[UR10][R8.64+0x2] ;  /* 0x0000020a080b7981 */ /* 0x000f28000c1e1100 */
[----:B------:R-:W5:Y:S04]  /*0970*/  LDG.E.U8 R12, desc[UR10][R8.64+0x3] ;  /* 0x0000030a080c7981 */ /* 0x000f68000c1e1100 */
[----:B------:R-:W5:Y:S04]  /*0980*/  LDG.E.U8 R13, desc[UR10][R8.64+0x4] ;  /* 0x0000040a080d7981 */ /* 0x000f68000c1e1100 */
[----:B------:R-:W5:Y:S04]  /*0990*/  LDG.E.U8 R16, desc[UR10][R8.64+0x5] ;  /* 0x0000050a08107981 */ /* 0x000f68000c1e1100 */
[----:B------:R-:W5:Y:S04]  /*09a0*/  LDG.E.U8 R17, desc[UR10][R8.64+0x6] ;  /* 0x0000060a08117981 */ /* 0x000f68000c1e1100 */
[----:B------:R-:W5:Y:S01]  /*09b0*/  LDG.E.U8 R18, desc[UR10][R8.64+0x7] ;  /* 0x0000070a08127981 */ /* 0x000f62000c1e1100 */
[----:B------:R-:W-:-:S02]  /*09c0*/  IMAD.IADD R19, R1, 0x1, R6 ;  /* 0x0000000101137824 */ /* 0x000fc400078e0206 */
[----:B------:R-:W-:-:S03]  /*09d0*/  VIADD R6, R6, 0x8 ;  /* 0x0000000806067836 */ /* 0x000fc60000000000 */
[----:B--2---:R0:W-:Y:S04]  /*09e0*/  STL.U8 [R19+0x100], R7 ;  /* 0x0001000713007387 */ /* 0x0041e80000100000 */
[----:B---3--:R0:W-:Y:S04]  /*09f0*/  STL.U8 [R19+0x101], R10 ;  /* 0x0001010a13007387 */ /* 0x0081e80000100000 */
[----:B----4-:R0:W-:Y:S04]  /*0a00*/  STL.U8 [R19+0x102], R11 ;  /* 0x0001020b13007387 */ /* 0x0101e80000100000 */
[----:B-----5:R0:W-:Y:S04]  /*0a10*/  STL.U8 [R19+0x103], R12 ;  /* 0x0001030c13007387 */ /* 0x0201e80000100000 */
[----:B------:R0:W-:Y:S04]  /*0a20*/  STL.U8 [R19+0x104], R13 ;  /* 0x0001040d13007387 */ /* 0x0001e80000100000 */
[----:B------:R0:W-:Y:S04]  /*0a30*/  STL.U8 [R19+0x105], R16 ;  /* 0x0001051013007387 */ /* 0x0001e80000100000 */
[----:B------:R0:W-:Y:S04]  /*0a40*/  STL.U8 [R19+0x106], R17 ;  /* 0x0001061113007387 */ /* 0x0001e80000100000 */
[----:B------:R0:W-:Y:S02]  /*0a50*/  STL.U8 [R19+0x107], R18 ;  /* 0x0001071213007387 */ /* 0x0001e40000100000 */
.L_x_9:
[----:B------:R-:W-:Y:S05]  /*0a60*/  @!P1 BRA `(.L_x_6) ;  /* 0x0000000000849947 */ /* 0x000fea0003800000 */
[----:B------:R-:W-:Y:S02]  /*0a70*/  ISETP.GE.U32.AND P0, PT, R20, 0x4, PT ;  /* 0x000000041400780c */ /* 0x000fe40003f06070 */
[----:B0-----:R-:W-:-:S04]  /*0a80*/  LOP3.LUT R7, R4, 0x3, RZ, 0xc0, !PT ;  /* 0x0000000304077812 */ /* 0x001fc800078ec0ff */
        /* <DEDUP_REMOVED lines=8> */
[----:B------:R-:W5:Y:S01]  /*0b10*/  LDG.E.U8 R18, desc[UR10][R8.64+0x3] ;  /* 0x0000030a08127981 */ /* 0x000f62000c1e1100 */
[----:B------:R-:W-:-:S02]  /*0b20*/  IMAD.IADD R11, R1, 0x1, R6 ;  /* 0x00000001010b7824 */ /* 0x000fc400078e0206 */
[----:B------:R-:W-:-:S03]  /*0b30*/  VIADD R6, R6, 0x4 ;  /* 0x0000000406067836 */ /* 0x000fc60000000000 */
[----:B--2---:R0:W-:Y:S04]  /*0b40*/  STL.U8 [R11+0x100], R10 ;  /* 0x0001000a0b007387 */ /* 0x0041e80000100000 */
[----:B---3--:R0:W-:Y:S04]  /*0b50*/  STL.U8 [R11+0x101], R12 ;  /* 0x0001010c0b007387 */ /* 0x0081e80000100000 */
[----:B----4-:R0:W-:Y:S04]  /*0b60*/  STL.U8 [R11+0x102], R16 ;  /* 0x000102100b007387 */ /* 0x0101e80000100000 */
[----:B-----5:R0:W-:Y:S02]  /*0b70*/  STL.U8 [R11+0x103], R18 ;  /* 0x000103120b007387 */ /* 0x0201e40000100000 */
.L_x_10:
[----:B------:R-:W-:Y:S05]  /*0b80*/  @!P1 BRA `(.L_x_6) ;  /* 0x00000000003c9947 */ /* 0x000fea0003800000 */
[----:B------:R-:W1:Y:S01]  /*0b90*/  LDCU.64 UR4, c[0x0][0x380] ;  /* 0x00007000ff0477ac */ /* 0x000e620008000a00 */
[----:B------:R-:W-:Y:S02]  /*0ba0*/  IMAD.MOV R8, RZ, RZ, -R7 ;  /* 0x000000ffff087224 */ /* 0x000fe400078e0a07 */
[C---:B0-----:R-:W-:Y:S01]  /*0bb0*/  IMAD.IADD R11, R6.reuse, 0x1, R5 ;  /* 0x00000001060b7824 */ /* 0x041fe200078e0205 */
[----:B-1----:R-:W-:-:S05]  /*0bc0*/  IADD3 R9, P0, PT, R6, UR4, RZ ;  /* 0x0000000406097c10 */ /* 0x002fca000ff1e0ff */
[----:B------:R-:W-:-:S08]  /*0bd0*/  IMAD.X R10, RZ, RZ, UR5, P0 ;  /* 0x00000005ff0a7e24 */ /* 0x000fd000080e06ff */
.L_x_11:
[----:B------:R-:W-:Y:S02]  /*0be0*/  IMAD.MOV.U32 R6, RZ, RZ, R9 ;  /* 0x000000ffff067224 */ /* 0x000fe400078e0009 */
[----:B------:R-:W-:-:S05]  /*0bf0*/  IMAD.MOV.U32 R7, RZ, RZ, R10 ;  /* 0x000000ffff077224 */ /* 0x000fca00078e000a */
[----:B------:R-:W2:Y:S01]  /*0c00*/  LDG.E.U8 R6, desc[UR10][R6.64] ;  /* 0x0000000a06067981 */ /* 0x000ea2000c1e1100 */
[----:B------:R-:W-:Y:S01]  /*0c10*/  VIADD R8, R8, 0x1 ;  /* 0x0000000108087836 */ /* 0x000fe20000000000 */
[----:B------:R-:W-:-:S04]  /*0c20*/  IADD3 R9, P1, PT, R9, 0x1, RZ ;  /* 0x0000000109097810 */ /* 0x000fc80007f3e0ff */
[----:B------:R-:W-:Y:S01]  /*0c30*/  ISETP.NE.AND P0, PT, R8, RZ, PT ;  /* 0x000000ff0800720c */ /* 0x000fe20003f05270 */
[----:B------:R-:W-:Y:S01]  /*0c40*/  IMAD.X R10, RZ, RZ, R10, P1 ;  /* 0x000000ffff0a7224 */ /* 0x000fe200008e060a */
[----:B--2---:R0:W-:Y:S02]  /*0c50*/  STL.U8 [R11], R6 ;  /* 0x000000060b007387 */ /* 0x0041e40000100000 */
[----:B0-----:R-:W-:-:S09]  /*0c60*/  VIADD R11, R11, 0x1 ;  /* 0x000000010b0b7836 */ /* 0x001fd20000000000 */
[----:B------:R-:W-:Y:S05]  /*0c70*/  @P0 BRA `(.L_x_11) ;  /* 0xfffffffc00d80947 */ /* 0x000fea000383ffff */
.L_x_6:
[----:B0-----:R-:W-:Y:S02]  /*0c80*/  IMAD.MOV.U32 R11, RZ, RZ, 0x2c ;  /* 0x0000002cff0b7424 */ /* 0x001fe400078e00ff */
[----:B------:R-:W-:-:S05]  /*0c90*/  IMAD.IADD R7, R1, 0x1, R4 ;  /* 0x0000000101077824 */ /* 0x000fca00078e0204 */
[----:B------:R0:W-:Y:S04]  /*0ca0*/  STL.U8 [R7+0x100], R11 ;  /* 0x0001000b07007387 */ /* 0x0001e80000100000 */
[----:B------:R-:W2:Y:S01]  /*0cb0*/  LDL.U8 R6, [R1+0x140] ;  /* 0x0001400001067983 */ /* 0x000ea20000100000 */
[C---:B------:R-:W-:Y:S01]  /*0cc0*/  ISETP.GT.AND P0, PT, R4.reuse, 0x3d, PT ;  /* 0x0000003d0400780c */ /* 0x040fe20003f04270 */
[----:B------:R-:W-:Y:S01]  /*0cd0*/  BSSY.RECONVERGENT B0, `(.L_x_12) ;  /* 0x0000011000007945 */ /* 0x000fe20003800200 */
[----:B------:R-:W-:Y:S02]  /*0ce0*/  VIADD R4, R4, 0x1 ;  /* 0x0000000104047836 */ /* 0x000fe40000000000 */
[----:B--2---:R-:W-:-:S13]  /*0cf0*/  ISETP.EQ.OR P0, PT, R6, RZ, P0 ;  /* 0x000000ff0600720c */ /* 0x004fda0000702670 */
[----:B0-----:R-:W-:Y:S05]  /*0d00*/  @P0 BRA `(.L_x_13) ;  /* 0x0000000000340947 */ /* 0x001fea0003800000 */
[----:B------:R-:W-:Y:S01]  /*0d10*/  PRMT R7, R6, 0x7610, R7 ;  /* 0x0000761006077816 */ /* 0x000fe20000000007 */
[----:B------:R-:W-:-:S07]  /*0d20*/  IMAD.MOV.U32 R6, RZ, RZ, RZ ;  /* 0x000000ffff067224 */ /* 0x000fce00078e00ff */
.L_x_14:
[C---:B------:R-:W-:Y:S02]  /*0d30*/  IMAD.IADD R10, R1.reuse, 0x1, R4 ;  /* 0x00000001010a7824 */ /* 0x040fe400078e0204 */
[----:B------:R-:W-:-:S03]  /*0d40*/  IMAD.IADD R9, R1, 0x1, R6 ;  /* 0x0000000101097824 */ /* 0x000fc600078e0206 */
[----:B------:R0:W-:Y:S04]  /*0d50*/  STL.U8 [R10+0x100], R7 ;  /* 0x000100070a007387 */ /* 0x0001e80000100000 */
[----:B0-----:R-:W2:Y:S01]  /*0d60*/  LDL.U8 R7, [R9+0x141] ;  /* 0x0001410009077983 */ /* 0x001ea20000100000 */
[C---:B------:R-:W-:Y:S01]  /*0d70*/  ISETP.GE.AND P0, PT, R4.reuse, 0x3e, PT ;  /* 0x0000003e0400780c */ /* 0x040fe20003f06270 */
[----:B------:R-:W-:Y:S02]  /*0d80*/  VIADD R8, R4, 0x1 ;  /* 0x0000000104087836 */ /* 0x000fe40000000000 */
[----:B------:R-:W-:Y:S02]  /*0d90*/  IMAD.MOV.U32 R2, RZ, RZ, R4 ;  /* 0x000000ffff027224 */ /* 0x000fe400078e0004 */
[----:B------:R-:W-:-:S02]  /*0da0*/  VIADD R6, R6, 0x1 ;  /* 0x0000000106067836 */ /* 0x000fc40000000000 */
[----:B------:R-:W-:Y:S01]  /*0db0*/  IMAD.MOV.U32 R4, RZ, RZ, R8 ;  /* 0x000000ffff047224 */ /* 0x000fe200078e0008 */
[----:B--2---:R-:W-:-:S13]  /*0dc0*/  ISETP.NE.AND P1, PT, R7, RZ, PT ;  /* 0x000000ff0700720c */ /* 0x004fda0003f25270 */
[----:B------:R-:W-:Y:S05]  /*0dd0*/  @!P0 BRA P1, `(.L_x_14) ;  /* 0xfffffffc00d48947 */ /* 0x000fea000083ffff */
.L_x_13:
[----:B------:R-:W-:Y:S05]  /*0de0*/  BSYNC.RECONVERGENT B0 ;  /* 0x0000000000007941 */ /* 0x000fea0003800200 */
.L_x_12:
[----:B------:R-:W-:Y:S01]  /*0df0*/  ISETP.GT.AND P0, PT, R2, 0x35, PT ;  /* 0x000000350200780c */ /* 0x000fe20003f04270 */
[C---:B------:R-:W-:Y:S02]  /*0e00*/  IMAD.IADD R4, R1.reuse, 0x1, R4 ;  /* 0x0000000101047824 */ /* 0x040fe400078e0204 */
[----:B------:R-:W-:-:S03]  /*0e10*/  IMAD.IADD R6, R1, 0x1, R2 ;  /* 0x0000000101067824 */ /* 0x000fc600078e0202 */
[----:B------:R0:W-:Y:S04]  /*0e20*/  STL.U8 [R4+0x100], R11 ;  /* 0x0001000b04007387 */ /* 0x0001e80000100000 */
[----:B------:R0:W-:Y:S03]  /*0e30*/  STL.U8 [R6+0x102], RZ ;  /* 0x000102ff06007387 */ /* 0x0001e60000100000 */
[----:B------:R-:W-:Y:S05]  /*0e40*/  @P0 EXIT ;  /* 0x000000000000094d */ /* 0x000fea0003800000 */
[C---:B------:R-:W-:Y:S01]  /*0e50*/  ISETP.GE.AND P0, PT, R2.reuse, -0x1, PT ;  /* 0xffffffff0200780c */ /* 0x040fe20003f06270 */
[----:B------:R-:W-:Y:S01]  /*0e60*/  BSSY.RECONVERGENT B2, `(.L_x_15) ;  /* 0x0000049000027945 */ /* 0x000fe20003800200 */
[----:B------:R-:W-:-:S11]  /*0e70*/  VIADD R13, R2, 0x2 ;  /* 0x00000002020d7836 */ /* 0x000fd60000000000 */
[----:B------:R-:W-:Y:S05]  /*0e80*/  @!P0 BRA `(.L_x_16) ;  /* 0x0000000400188947 */ /* 0x000fea0003800000 */
[----:B0-----:R-:W-:Y:S01]  /*0e90*/  VIADD R4, R2, 0x1 ;  /* 0x0000000102047836 */ /* 0x001fe20000000000 */
[----:B------:R-:W-:Y:S01]  /*0ea0*/  BSSY.RECONVERGENT B1, `(.L_x_17) ;  /* 0x0000038000017945 */ /* 0x000fe20003800200 */
[----:B------:R-:W-:-:S03]  /*0eb0*/  LOP3.LUT R16, R13, 0x3, RZ, 0xc0, !PT ;  /* 0x000000030d107812 */ /* 0x000fc600078ec0ff */
[----:B------:R-:W-:Y:S01]  /*0ec0*/  ISETP.GE.U32.AND P0, PT, R4, 0x3, PT ;  /* 0x000000030400780c */ /* 0x000fe20003f06070 */
[----:B------:R-:W-:-:S12]  /*0ed0*/  IMAD.MOV.U32 R4, RZ, RZ, RZ ;  /* 0x000000ffff047224 */ /* 0x000fd800078e00ff */
[----:B------:R-:W-:Y:S05]  /*0ee0*/  @!P0 BRA `(.L_x_18) ;  /* 0x0000000000cc8947 */ /* 0x000fea0003800000 */
[----:B------:R-:W-:Y:S01]  /*0ef0*/  LOP3.LUT R4, R13, 0xfffffffc, RZ, 0xc0, !PT ;  /* 0xfffffffc0d047812 */ /* 0x000fe200078ec0ff */
[----:B------:R-:W-:Y:S01]  /*0f00*/  BSSY.RELIABLE B0, `(.L_x_19) ;  /* 0x000002a000007945 */ /* 0x000fe20003800100 */
[----:B------:R-:W-:Y:S02]  /*0f10*/  IMAD.MOV.U32 R11, RZ, RZ, R5 ;  /* 0x000000ffff0b7224 */ /* 0x000fe400078e0005 */
[----:B------:R-:W-:Y:S02]  /*0f20*/  IMAD.MOV.U32 R12, RZ, RZ, R3 ;  /* 0x000000ffff0c7224 */ /* 0x000fe400078e0003 */
[----:B------:R-:W-:-:S05]  /*0f30*/  IMAD.MOV R6, RZ, RZ, -R4 ;  /* 0x000000ffff067224 */ /* 0x000fca00078e0a04 */
[----:B------:R-:W-:-:S13]  /*0f40*/  ISETP.GE.AND P0, PT, R6, RZ, PT ;  /* 0x000000ff0600720c */ /* 0x000fda0003f06270 */
[----:B------:R-:W-:Y:S05]  /*0f50*/  @P0 BRA `(.L_x_20) ;  /* 0x0000000000900947 */ /* 0x000fea0003800000 */
[----:B------:R-:W-:Y:S01]  /*0f60*/  IMAD.MOV R7, RZ, RZ, -R6 ;  /* 0x000000ffff077224 */ /* 0x000fe200078e0a06 */
[----:B------:R-:W-:Y:S01]  /*0f70*/  BSSY.RECONVERGENT B3, `(.L_x_21) ;  /* 0x0000012000037945 */ /* 0x000fe20003800200 */
[----:B------:R-:W-:-:S03]  /*0f80*/  PLOP3.LUT P0, PT, PT, PT, PT, 0x80, 0x8 ;  /* 0x000000000008781c */ /* 0x000fc60003f0f070 */
[----:B------:R-:W-:-:S13]  /*0f90*/  ISETP.GT.AND P1, PT, R7, 0xc, PT ;  /* 0x0000000c0700780c */ /* 0x000fda0003f24270 */
[----:B------:R-:W-:Y:S05]  /*0fa0*/  @!P1 BRA `(.L_x_22) ;  /* 0x0000000000389947 */ /* 0x000fea0003800000 */
[----:B------:R-:W-:-:S13]  /*0fb0*/  PLOP3.LUT P0, PT, PT, PT, PT, 0x8, 0x80 ;  /* 0x000000000080781c */ /* 0x000fda0003f0e170 */
.L_x_23:
[----:B------:R-:W2:Y:S04]  /*0fc0*/  LDL R7, [R11] ;  /* 0x000000000b077983 */ /* 0x000ea80000100800 */
[----:B--2---:R-:W-:Y:S04]  /*0fd0*/  STL [R12], R7 ;  /* 0x000000070c007387 */ /* 0x004fe80000100800 */
[----:B------:R-:W2:Y:S04]  /*0fe0*/  LDL R8, [R11+0x4] ;  /* 0x000004000b087983 */ /* 0x000ea80000100800 */
[----:B--2---:R-:W-:Y:S04]  /*0ff0*/  STL [R12+0x4], R8 ;  /* 0x000004080c007387 */ /* 0x004fe80000100800 */
[----:B------:R-:W2:Y:S01]  /*1000*/  LDL R9, [R11+0x8] ;  /* 0x000008000b097983 */ /* 0x000ea20000100800 */
[----:B------:R-:W-:-:S05]  /*1010*/  VIADD R6, R6, 0x10 ;  /* 0x0000001006067836 */ /* 0x000fca0000000000 */
[----:B------:R-:W-:Y:S01]  /*1020*/  ISETP.GE.AND P1, PT, R6, -0xc, PT ;  /* 0xfffffff40600780c */ /* 0x000fe20003f26270 */
[----:B--2---:R-:W-:Y:S04]  /*1030*/  STL [R12+0x8], R9 ;  /* 0x000008090c007387 */ /* 0x004fe80000100800 */
[----:B------:R0:W2:Y:S02]  /*1040*/  LDL R10, [R11+0xc] ;  /* 0x00000c000b0a7983 */ /* 0x0000a40000100800 */
[----:B0-----:R-:W-:Y:S02]  /*1050*/  VIADD R11, R11, 0x10 ;  /* 0x000000100b0b7836 */ /* 0x001fe40000000000 */
[----:B--2---:R0:W-:Y:S02]  /*1060*/  STL [R12+0xc], R10 ;  /* 0x00000c0a0c007387 */ /* 0x0041e40000100800 */
[----:B0-----:R-:W-:-:S02]  /*1070*/  VIADD R12, R12, 0x10 ;  /* 0x000000100c0c7836 */ /* 0x001fc40000000000 */
[----:B------:R-:W-:Y:S05]  /*1080*/  @!P1 BRA `(.L_x_23) ;  /* 0xfffffffc00cc9947 */ /* 0x000fea000383ffff */
.L_x_22:
[----:B------:R-:W-:Y:S05]  /*1090*/  BSYNC.RECONVERGENT B3 ;  /* 0x0000000000037941 */ /* 0x000fea0003800200 */
.L_x_21:
[----:B------:R-:W-:Y:S01]  /*10a0*/  IMAD.MOV R7, RZ, RZ, -R6 ;  /* 0x000000ffff077224 */ /* 0x000fe200078e0a06 */
[----:B------:R-:W-:Y:S04]  /*10b0*/  BSSY.RECONVERGENT B3, `(.L_x_24) ;  /* 0x000000b000037945 */ /* 0x000fe80003800200 */
[----:B------:R-:W-:-:S13]  /*10c0*/  ISETP.GT.AND P1, PT, R7, 0x4, PT ;  /* 0x000000040700780c */ /* 0x000fda0003f24270 */
[----:B------:R-:W-:Y:S05]  /*10d0*/  @!P1 BRA `(.L_x_25) ;  /* 0x0000000000209947 */ /* 0x000fea0003800000 */
[----:B------:R-:W2:Y:S04]  /*10e0*/  LDL R7, [R11] ;  /* 0x000000000b077983 */ /* 0x000ea80000100800 */
[----:B--2---:R-:W-:Y:S04]  /*10f0*/  STL [R12], R7 ;  /* 0x000000070c007387 */ /* 0x004fe80000100800 */
[----:B------:R0:W2:Y:S01]  /*1100*/  LDL R8, [R11+0x4] ;  /* 0x000004000b087983 */ /* 0x0000a20000100800 */
[----:B------:R-:W-:Y:S01]  /*1110*/  PLOP3.LUT P0, PT, PT, PT, PT, 0x8, 0x80 ;  /* 0x000000000080781c */ /* 0x000fe20003f0e170 */
[----:B------:R-:W-:-:S02]  /*1120*/  VIADD R6, R6, 0x8 ;  /* 0x0000000806067836 */ /* 0x000fc40000000000 */
[----:B0-----:R-:W-:Y:S01]  /*1130*/  VIADD R11, R11, 0x8 ;  /* 0x000000080b0b7836 */ /* 0x001fe20000000000 */
[----:B--2---:R0:W-:Y:S02]  /*1140*/  STL [R12+0x4], R8 ;  /* 0x000004080c007387 */ /* 0x0041e40000100800 */
[----:B0-----:R-:W-:-:S07]  /*1150*/  VIADD R12, R12, 0x8 ;  /* 0x000000080c0c7836 */ /* 0x001fce0000000000 */
.L_x_25:
[----:B------:R-:W-:Y:S05]  /*1160*/  BSYNC.RECONVERGENT B3 ;  /* 0x0000000000037941 */ /* 0x000fea0003800200 */
.L_x_24:
[----:B------:R-:W-:-:S13]  /*1170*/  ISETP.NE.OR P0, PT, R6, RZ, P0 ;  /* 0x000000ff0600720c */ /* 0x000fda0000705670 */
[----:B------:R-:W-:Y:S05]  /*1180*/  @!P0 BREAK.RELIABLE B0 ;  /* 0x0000000000008942 */ /* 0x000fea0003800100 */
[----:B------:R-:W-:Y:S05]  /*1190*/  @!P0 BRA `(.L_x_18) ;  /* 0x0000000000208947 */ /* 0x000fea0003800000 */
.L_x_20:
[----:B------:R-:W-:Y:S05]  /*11a0*/  BSYNC.RELIABLE B0 ;  /* 0x0000000000007941 */ /* 0x000fea0003800100 */
.L_x_19:
[----:B------:R0:W2:Y:S01]  /*11b0*/  LDL R7, [R11] ;  /* 0x000000000b077983 */ /* 0x0000a20000100800 */
[----:B------:R-:W-:-:S05]  /*11c0*/  VIADD R6, R6, 0x4 ;  /* 0x0000000406067836 */ /* 0x000fca0000000000 */
[----:B------:R-:W-:Y:S01]  /*11d0*/  ISETP.NE.AND P0, PT, R6, RZ, PT ;  /* 0x000000ff0600720c */ /* 0x000fe20003f05270 */
[----:B0-----:R-:W-:Y:S01]  /*11e0*/  VIADD R11, R11, 0x4 ;  /* 0x000000040b0b7836 */ /* 0x001fe20000000000 */
[----:B--2---:R0:W-:Y:S02]  /*11f0*/  STL [R12], R7 ;  /* 0x000000070c007387 */ /* 0x0041e40000100800 */
[----:B0-----:R-:W-:-:S09]  /*1200*/  VIADD R12, R12, 0x4 ;  /* 0x000000040c0c7836 */ /* 0x001fd20000000000 */
[----:B------:R-:W-:Y:S05]  /*1210*/  @P0 BRA `(.L_x_19) ;  /* 0xfffffffc00e40947 */ /* 0x000fea000383ffff */
.L_x_18:
[----:B------:R-:W-:Y:S05]  /*1220*/  BSYNC.RECONVERGENT B1 ;  /* 0x0000000000017941 */ /* 0x000fea0003800200 */
.L_x_17:
[----:B------:R-:W-:-:S13]  /*1230*/  ISETP.NE.AND P0, PT, R16, RZ, PT ;  /* 0x000000ff1000720c */ /* 0x000fda0003f05270 */
[----:B------:R-:W-:Y:S05]  /*1240*/  @!P0 BRA `(.L_x_16) ;  /* 0x0000000000288947 */ /* 0x000fea0003800000 */
[C---:B------:R-:W-:Y:S02]  /*1250*/  IMAD.IADD R7, R4.reuse, 0x1, R3 ;  /* 0x0000000104077824 */ /* 0x040fe400078e0203 */
[----:B------:R-:W-:Y:S02]  /*1260*/  IMAD.IADD R5, R4, 0x1, R5 ;  /* 0x0000000104057824 */ /* 0x000fe400078e0205 */
[----:B------:R-:W-:-:S07]  /*1270*/  IMAD.MOV R3, RZ, RZ, -R16 ;  /* 0x000000ffff037224 */ /* 0x000fce00078e0a10 */
.L_x_26:
[----:B------:R0:W2:Y:S01]  /*1280*/  LDL.U8 R4, [R5] ;  /* 0x0000000005047983 */ /* 0x0000a20000100000 */
[----:B------:R-:W-:-:S05]  /*1290*/  VIADD R3, R3, 0x1 ;  /* 0x0000000103037836 */ /* 0x000fca0000000000 */
[----:B------:R-:W-:Y:S01]  /*12a0*/  ISETP.NE.AND P0, PT, R3, RZ, PT ;  /* 0x000000ff0300720c */ /* 0x000fe20003f05270 */
[----:B0-----:R-:W-:Y:S01]  /*12b0*/  VIADD R5, R5, 0x1 ;  /* 0x0000000105057836 */ /* 0x001fe20000000000 */
[----:B--2---:R0:W-:Y:S02]  /*12c0*/  STL.U8 [R7], R4 ;  /* 0x0000000407007387 */ /* 0x0041e40000100000 */
[----:B0-----:R-:W-:-:S09]  /*12d0*/  VIADD R7, R7, 0x1 ;  /* 0x0000000107077836 */ /* 0x001fd20000000000 */
[----:B------:R-:W-:Y:S05]  /*12e0*/  @P0 BRA `(.L_x_26) ;  /* 0xfffffffc00e40947 */ /* 0x000fea000383ffff */
.L_x_16:
[----:B------:R-:W-:Y:S05]  /*12f0*/  BSYNC.RECONVERGENT B2 ;  /* 0x0000000000027941 */ /* 0x000fea0003800200 */
.L_x_15:
[----:B------:R-:W-:Y:S05]  /*1300*/  WARPSYNC.ALL ;  /* 0x0000000000007948 */ /* 0x000fea0003800000 */
[----:B0-----:R-:W-:Y:S01]  /*1310*/  IMAD.MOV.U32 R4, RZ, RZ, 0x80 ;  /* 0x00000080ff047424 */ /* 0x001fe200078e00ff */
[----:B------:R-:W-:Y:S01]  /*1320*/  ISETP.NE.AND P0, PT, R2, 0x35, PT ;  /* 0x000000350200780c */ /* 0x000fe20003f05270 */
[----:B------:R-:W-:Y:S01]  /*1330*/  IMAD.IADD R3, R1, 0x1, R2 ;  /* 0x0000000101037824 */ /* 0x000fe200078e0202 */
[----:B------:R-:W-:Y:S04]  /*1340*/  BSSY.RECONVERGENT B0, `(.L_x_27) ;  /* 0x000004b000007945 */ /* 0x000fe80003800200 */
[----:B------:R0:W-:Y:S07]  /*1350*/  STL.U8 [R3+0x142], R4 ;  /* 0x0001420403007387 */ /* 0x0001ee0000100000 */
[----:B------:R-:W-:Y:S05]  /*1360*/  @!P0 BRA `(.L_x_28) ;  /* 0x0000000400208947 */ /* 0x000fea0003800000 */
[C---:B0-----:R-:W-:Y:S01]  /*1370*/  VIADD R3, R2.reuse, 0xffffffda ;  /* 0xffffffda02037836 */ /* 0x041fe20000000000 */
[----:B------:R-:W-:Y:S01]  /*1380*/  IADD3 R6, PT, PT, -R2, 0x35, RZ ;  /* 0x0000003502067810 */ /* 0x000fe20007ffe1ff */
[----:B------:R-:W-:Y:S01]  /*1390*/  BSSY.RECONVERGENT B1, `(.L_x_29) ;  /* 0x0000021000017945 */ /* 0x000fe20003800200 */
[----:B------:R-:W-:Y:S02]  /*13a0*/  IMAD.MOV.U32 R4, RZ, RZ, R13 ;  /* 0x000000ffff047224 */ /* 0x000fe400078e000d */
[----:B------:R-:W-:Y:S02]  /*13b0*/  ISETP.GE.U32.AND P0, PT, R3, 0xf, PT ;  /* 0x0000000f0300780c */ /* 0x000fe40003f06070 */
[----:B------:R-:W-:-:S11]  /*13c0*/  LOP3.LUT R7, R6, 0xf, RZ, 0xc0, !PT ;  /* 0x0000000f06077812 */ /* 0x000fd600078ec0ff */
[----:B------:R-:W-:Y:S05]  /*13d0*/  @!P0 BRA `(.L_x_30) ;  /* 0x0000000000708947 */ /* 0x000fea0003800000 */
[----:B------:R-:W-:Y:S01]  /*13e0*/  LOP3.LUT R3, R6, 0xfffffff0, RZ, 0xc0, !PT ;  /* 0xfffffff006037812 */ /* 0x000fe200078ec0ff */
[----:B------:R-:W-:Y:S01]  /*13f0*/  BSSY.RECONVERGENT B2, `(.L_x_31) ;  /* 0x0000019000027945 */ /* 0x000fe20003800200 */
[----:B------:R-:W-:-:S03]  /*1400*/  IMAD.MOV.U32 R4, RZ, RZ, R13 ;  /* 0x000000ffff047224 */ /* 0x000fc600078e000d */
[----:B------:R-:W-:-:S07]  /*1410*/  IMAD.MOV R3, RZ, RZ, -R3 ;  /* 0x000000ffff037224 */ /* 0x000fce00078e0a03 */
.L_x_32:
[----:B0-----:R-:W-:Y:S02]  /*1420*/  IMAD.IADD R5, R1, 0x1, R4 ;  /* 0x0000000101057824 */ /* 0x001fe400078e0204 */
[----:B------:R-:W-:Y:S02]  /*1430*/  VIADD R3, R3, 0x10 ;  /* 0x0000001003037836 */ /* 0x000fe40000000000 */
[----:B------:R-:W-:Y:S01]  /*1440*/  VIADD R2, R2, 0x10 ;  /* 0x0000001002027836 */ /* 0x000fe20000000000 */
[----:B------:R0:W-:Y:S01]  /*1450*/  STL.U8 [R5+0x141], RZ ;  /* 0x000141ff05007387 */ /* 0x0001e20000100000 */
[----:B------:R-:W-:Y:S01]  /*1460*/  VIADD R4, R4, 0x10 ;  /* 0x0000001004047836 */ /* 0x000fe20000000000 */
[----:B------:R-:W-:Y:S02]  /*1470*/  ISETP.NE.AND P0, PT, R3, RZ, PT ;  /* 0x000000ff0300720c */ /* 0x000fe40003f05270 */
[----:B------:R0:W-:Y:S04]  /*1480*/  STL.U8 [R5+0x142], RZ ;  /* 0x000142ff05007387 */ /* 0x0001e80000100000 */
        /* <DEDUP_REMOVED lines=13> */
[----:B------:R0:W-:Y:S01]  /*1560*/  STL.U8 [R5+0x150], RZ ;  /* 0x000150ff05007387 */ /* 0x0001e20000100000 */
[----:B------:R-:W-:Y:S05]  /*1570*/  @P0 BRA `(.L_x_32) ;  /* 0xfffffffc00a80947 */ /* 0x000fea000383ffff */
[----:B------:R-:W-:Y:S05]  /*1580*/  BSYNC.RECONVERGENT B2 ;  /* 0x0000000000027941 */ /* 0x000fea0003800200 */
.L_x_31:
[----:B------:R-:W-:-:S07]  /*1590*/  VIADD R4, R2, 0x2 ;  /* 0x0000000202047836 */ /* 0x000fce0000000000 */
.L_x_30:
[----:B------:R-:W-:Y:S05]  /*15a0*/  BSYNC.RECONVERGENT B1 ;  /* 0x0000000000017941 */ /* 0x000fea0003800200 */
.L_x_29:
[----:B------:R-:W-:-:S13]  /*15b0*/  ISETP.NE.AND P0, PT, R7, RZ, PT ;  /* 0x000000ff0700720c */ /* 0x000fda0003f05270 */
[----:B------:R-:W-:Y:S05]  /*15c0*/  @!P0 BRA `(.L_x_28) ;  /* 0x0000000000888947 */ /* 0x000fea0003800000 */
[----:B------:R-:W-:Y:S01]  /*15d0*/  ISETP.GE.U32.AND P0, PT, R7, 0x8, PT ;  /* 0x000000080700780c */ /* 0x000fe20003f06070 */
[----:B------:R-:W-:Y:S01]  /*15e0*/  BSSY.RECONVERGENT B1, `(.L_x_33) ;  /* 0x000000e000017945 */ /* 0x000fe20003800200 */
[----:B------:R-:W-:-:S04]  /*15f0*/  LOP3.LUT R3, R6, 0x7, RZ, 0xc0, !PT ;  /* 0x0000000706037812 */ /* 0x000fc800078ec0ff */
[----:B------:R-:W-:-:S07]  /*1600*/  ISETP.NE.AND P1, PT, R3, RZ, PT ;  /* 0x000000ff0300720c */ /* 0x000fce0003f25270 */
[----:B------:R-:W-:Y:S06]  /*1610*/  @!P0 BRA `(.L_x_34) ;  /* 0x0000000000288947 */ /* 0x000fec0003800000 */
[----:B------:R-:W-:Y:S02]  /*1620*/  IMAD.IADD R2, R1, 0x1, R4 ;  /* 0x0000000101027824 */ /* 0x000fe400078e0204 */
[----:B------:R-:W-:-:S03]  /*1630*/  VIADD R4, R4, 0x8 ;  /* 0x0000000804047836 */ /* 0x000fc60000000000 */
[----:B------:R1:W-:Y:S04]  /*1640*/  STL.U8 [R2+0x141], RZ ;  /* 0x000141ff02007387 */ /* 0x0003e80000100000 */
[----:B------:R1:W-:Y:S04]  /*1650*/  STL.U8 [R2+0x142], RZ ;  /* 0x000142ff02007387 */ /* 0x0003e80000100000 */
[----:B------:R1:W-:Y:S04]  /*1660*/  STL.U8 [R2+0x143], RZ ;  /* 0x000143ff02007387 */ /* 0x0003e80000100000 */
[----:B------:R1:W-:Y:S04]  /*1670*/  STL.U8 [R2+0x144], RZ ;  /* 0x000144ff02007387 */ /* 0x0003e80000100000 */
[----:B------:R1:W-:Y:S04]  /*1680*/  STL.U8 [R2+0x145], RZ ;  /* 0x000145ff02007387 */ /* 0x0003e80000100000 */
[----:B------:R1:W-:Y:S04]  /*1690*/  STL.U8 [R2+0x146], RZ ;  /* 0x000146ff02007387 */ /* 0x0003e80000100000 */
[----:B------:R1:W-:Y:S04]  /*16a0*/  STL.U8 [R2+0x147], RZ ;  /* 0x000147ff02007387 */ /* 0x0003e80000100000 */
[----:B------:R1:W-:Y:S02]  /*16b0*/  STL.U8 [R2+0x148], RZ ;  /* 0x000148ff02007387 */ /* 0x0003e40000100000 */
.L_x_34:
[----:B------:R-:W-:Y:S05]  /*16c0*/  BSYNC.RECONVERGENT B1 ;  /* 0x0000000000017941 */ /* 0x000fea0003800200 */
.L_x_33:
[----:B------:R-:W-:Y:S05]  /*16d0*/  @!P1 BRA `(.L_x_28) ;  /* 0x0000000000449947 */ /* 0x000fea0003800000 */
[----:B------:R-:W-:Y:S02]  /*16e0*/  ISETP.GE.U32.AND P0, PT, R3, 0x4, PT ;  /* 0x000000040300780c */ /* 0x000fe40003f06070 */
[----:B-1----:R-:W-:-:S04]  /*16f0*/  LOP3.LUT R2, R6, 0x3, RZ, 0xc0, !PT ;  /* 0x0000000306027812 */ /* 0x002fc800078ec0ff */
[----:B------:R-:W-:-:S07]  /*1700*/  ISETP.NE.AND P1, PT, R2, RZ, PT ;  /* 0x000000ff0200720c */ /* 0x000fce0003f25270 */
[----:B------:R-:W-:Y:S02]  /*1710*/  @P0 IMAD.IADD R3, R1, 0x1, R4 ;  /* 0x0000000101030824 */ /* 0x000fe400078e0204 */
[----:B------:R-:W-:-:S03]  /*1720*/  @P0 VIADD R4, R4, 0x4 ;  /* 0x0000000404040836 */ /* 0x000fc60000000000 */
[----:B------:R2:W-:Y:S04]  /*1730*/  @P0 STL.U8 [R3+0x141], RZ ;  /* 0x000141ff03000387 */ /* 0x0005e80000100000 */
[----:B------:R2:W-:Y:S04]  /*1740*/  @P0 STL.U8 [R3+0x142], RZ ;  /* 0x000142ff03000387 */ /* 0x0005e80000100000 */
[----:B------:R2:W-:Y:S04]  /*1750*/  @P0 STL.U8 [R3+0x143], RZ ;  /* 0x000143ff03000387 */ /* 0x0005e80000100000 */
[----:B------:R2:W-:Y:S01]  /*1760*/  @P0 STL.U8 [R3+0x144], RZ ;  /* 0x000144ff03000387 */ /* 0x0005e20000100000 */
[----:B------:R-:W-:Y:S05]  /*1770*/  @!P1 BRA `(.L_x_28) ;  /* 0x00000000001c9947 */ /* 0x000fea0003800000 */
[----:B------:R-:W-:-:S07]  /*1780*/  IMAD.MOV R2, RZ, RZ, -R2 ;  /* 0x000000ffff027224 */ /* 0x000fce00078e0a02 */
.L_x_35:
[----:B--2---:R-:W-:Y:S02]  /*1790*/  IMAD.IADD R3, R1, 0x1, R4 ;  /* 0x0000000101037824 */ /* 0x004fe400078e0204 */
[----:B------:R-:W-:Y:S02]  /*17a0*/  VIADD R2, R2, 0x1 ;  /* 0x0000000102027836 */ /* 0x000fe40000000000 */
[----:B------:R-:W-:Y:S01]  /*17b0*/  VIADD R4, R4, 0x1 ;  /* 0x0000000104047836 */ /* 0x000fe20000000000 */
[----:B------:R3:W-:Y:S02]  /*17c0*/  STL.U8 [R3+0x141], RZ ;  /* 0x000141ff03007387 */ /* 0x0007e40000100000 */
[----:B------:R-:W-:-:S13]  /*17d0*/  ISETP.NE.AND P0, PT, R2, RZ, PT ;  /* 0x000000ff0200720c */ /* 0x000fda0003f05270 */
[----:B---3--:R-:W-:Y:S05]  /*17e0*/  @P0 BRA `(.L_x_35) ;  /* 0xfffffffc00e80947 */ /* 0x008fea000383ffff */
.L_x_28:
[----:B------:R-:W-:Y:S05]  /*17f0*/  BSYNC.RECONVERGENT B0 ;  /* 0x0000000000007941 */ /* 0x000fea0003800200 */
.L_x_27:
[----:B------:R-:W3:Y:S02]  /*1800*/  LDL.128 R8, [R1+0x140] ;  /* 0x0001400001087983 */ /* 0x000ee40000100c00 */
[C---:B---3--:R-:W-:Y:S02]  /*1810*/  PRMT R17, R8.reuse, 0x7771, RZ ;  /* 0x0000777108117816 */ /* 0x048fe400000000ff */
[C---:B------:R-:W-:Y:S02]  /*1820*/  PRMT R12, R8.reuse, 0x7770, RZ ;  /* 0x00007770080c7816 */ /* 0x040fe400000000ff */
[C---:B0-2---:R-:W-:Y:S01]  /*1830*/  PRMT R3, R8.reuse, 0x7772, RZ ;  /* 0x0000777208037816 */ /* 0x045fe200000000ff */
[----:B------:R-:W-:Y:S01]  /*1840*/  IMAD.U32 R17, R17, 0x10000, RZ ;  /* 0x0001000011117824 */ /* 0x000fe200078e00ff */
[----:B------:R-:W-:Y:S02]  /*1850*/  PRMT R5, R8, 0x7773, RZ ;  /* 0x0000777308057816 */ /* 0x000fe400000000ff */
[----:B------:R-:W-:Y:S01]  /*1860*/  PRMT R16, R9, 0x7771, RZ ;  /* 0x0000777109107816 */ /* 0x000fe200000000ff */
[----:B------:R-:W-:Y:S01]  /*1870*/  IMAD.SHL.U32 R3, R3, 0x100, RZ ;  /* 0x0000010003037824 */ /* 0x000fe200078e00ff */
[----:B------:R-:W-:-:S02]  /*1880*/  PRMT R8, R10, 0x7771, RZ ;  /* 0x000077710a087816 */ /* 0x000fc400000000ff */
[----:B------:R-:W-:Y:S01]  /*1890*/  PRMT R19, R11, 0x7771, RZ ;  /* 0x000077710b137816 */ /* 0x000fe200000000ff */
[----:B------:R-:W-:Y:S01]  /*18a0*/  IMAD.U32 R16, R16, 0x10000, RZ ;  /* 0x0001000010107824 */ /* 0x000fe200078e00ff */
[C---:B------:R-:W-:Y:S01]  /*18b0*/  PRMT R7, R9.reuse, 0x7770, RZ ;  /* 0x0000777009077816 */ /* 0x040fe200000000ff */
[----:B------:R-:W-:Y:S01]  /*18c0*/  IMAD.U32 R8, R8, 0x10000, RZ ;  /* 0x0001000008087824 */ /* 0x000fe200078e00ff */
[----:B-1----:R-:W-:Y:S01]  /*18d0*/  PRMT R2, R9, 0x7772, RZ ;  /* 0x0000777209027816 */ /* 0x002fe200000000ff */
[----:B------:R-:W-:Y:S01]  /*18e0*/  IMAD.U32 R19, R19, 0x10000, RZ ;  /* 0x0001000013137824 */ /* 0x000fe200078e00ff */
[----:B------:R-:W-:Y:S02]  /*18f0*/  PRMT R4, R9, 0x7773, RZ ;  /* 0x0000777309047816 */ /* 0x000fe400000000ff */
[----:B------:R-:W-:Y:S01]  /*1900*/  PRMT R6, R10, 0x7770, RZ ;  /* 0x000077700a067816 */ /* 0x000fe200000000ff */
[----:B------:R-:W-:Y:S01]  /*1910*/  IMAD.SHL.U32 R2, R2, 0x100, RZ ;  /* 0x0000010002027824 */ /* 0x000fe200078e00ff */
[----:B------:R-:W-:-:S02]  /*1920*/  PRMT R9, R10, 0x7772, RZ ;  /* 0x000077720a097816 */ /* 0x000fc400000000ff */
[----:B------:R-:W-:Y:S02]  /*1930*/  PRMT R22, R10, 0x7773, RZ ;  /* 0x000077730a167816 */ /* 0x000fe400000000ff */
[----:B------:R-:W-:Y:S01]  /*1940*/  PRMT R18, R11, 0x7770, RZ ;  /* 0x000077700b127816 */ /* 0x000fe200000000ff */
[----:B------:R-:W-:Y:S01]  /*1950*/  IMAD.SHL.U32 R9, R9, 0x100, RZ ;  /* 0x0000010009097824 */ /* 0x000fe200078e00ff */
[C---:B------:R-:W-:Y:S02]  /*1960*/  PRMT R10, R11.reuse, 0x7772, RZ ;  /* 0x000077720b0a7816 */ /* 0x040fe400000000ff */
[----:B------:R-:W-:Y:S02]  /*1970*/  PRMT R23, R11, 0x7773, RZ ;  /* 0x000077730b177816 */ /* 0x000fe400000000ff */
[----:B------:R-:W-:Y:S01]  /*1980*/  LOP3.LUT R17, R17, 0xff0000, RZ, 0xc0, !PT ;  /* 0x00ff000011117812 */ /* 0x000fe200078ec0ff */
[----:B------:R-:W-:Y:S01]  /*1990*/  IMAD.SHL.U32 R10, R10, 0x100, RZ ;  /* 0x000001000a0a7824 */ /* 0x000fe200078e00ff */
[----:B------:R-:W-:-:S02]  /*19a0*/  LOP3.LUT R16, R16, 0xff0000, RZ, 0xc0, !PT ;  /* 0x00ff000010107812 */ /* 0x000fc400078ec0ff */
[----:B------:R-:W-:Y:S01]  /*19b0*/  LOP3.LUT R11, R8, 0xff0000, RZ, 0xc0, !PT ;  /* 0x00ff0000080b7812 */ /* 0x000fe200078ec0ff */
[----:B------:R-:W-:Y:S01]  /*19c0*/  IMAD R12, R12, 0x1000000, R17 ;  /* 0x010000000c0c7824 */ /* 0x000fe200078e0211 */
[----:B------:R-:W-:Y:S01]  /*19d0*/  LOP3.LUT R19, R19, 0xff0000, RZ, 0xc0, !PT ;  /* 0x00ff000013137812 */ /* 0x000fe200078ec0ff */
[----:B------:R-:W-:Y:S02]  /*19e0*/  IMAD R7, R7, 0x1000000, R16 ;  /* 0x0100000007077824 */ /* 0x000fe400078e0210 */
[----:B------:R-:W-:Y:S01]  /*19f0*/  IMAD R11, R6, 0x1000000, R11 ;  /* 0x01000000060b7824 */ /* 0x000fe200078e020b */
[----:B------:R-:W-:Y:S01]  /*1a00*/  LOP3.LUT R20, R5, R12, R3, 0xfe, !PT ;  /* 0x0000000c05147212 */ /* 0x000fe200078efe03 */
[----:B------:R-:W-:Y:S01]  /*1a10*/  IMAD R18, R18, 0x1000000, R19 ;  /* 0x0100000012127824 */ /* 0x000fe200078e0213 */
[----:B------:R-:W-:Y:S02]  /*1a20*/  LOP3.LUT R21, R4, R7, R2, 0xfe, !PT ;  /* 0x0000000704157212 */ /* 0x000fe400078efe02 */
[----:B------:R-:W-:-:S02]  /*1a30*/  LOP3.LUT R22, R22, R11, R9, 0xfe, !PT ;  /* 0x0000000b16167212 */ /* 0x000fc400078efe09 */
[----:B------:R-:W-:-:S05]  /*1a40*/  LOP3.LUT R23, R23, R18, R10, 0xfe, !PT ;  /* 0x0000001217177212 */ /* 0x000fca00078efe0a */
[----:B------:R0:W-:Y:S04]  /*1a50*/  STL.128 [R0], R20 ;  /* 0x0000001400007387 */ /* 0x0001e80000100c00 */
[----:B------:R-:W2:Y:S02]  /*1a60*/  LDL.128 R8, [R1+0x150] ;  /* 0x0001500001087983 */ /* 0x000ea40000100c00 */
[C---:B--2---:R-:W-:Y:S02]  /*1a70*/  PRMT R17, R8.reuse, 0x7771, RZ ;  /* 0x0000777108117816 */ /* 0x044fe400000000ff */
[C---:B------:R-:W-:Y:S02]  /*1a80*/  PRMT R12, R8.reuse, 0x7770, RZ ;  /* 0x00007770080c7816 */ /* 0x040fe400000000ff */
[C---:B------:R-:W-:Y:S01]  /*1a90*/  PRMT R3, R8.reuse, 0x7772, RZ ;  /* 0x0000777208037816 */ /* 0x040fe200000000ff */
[----:B------:R-:W-:Y:S01]  /*1aa0*/  IMAD.U32 R17, R17, 0x10000, RZ ;  /* 0x0001000011117824 */ /* 0x000fe200078e00ff */
[----:B------:R-:W-:-:S02]  /*1ab0*/  PRMT R5, R8, 0x7773, RZ ;  /* 0x0000777308057816 */ /* 0x000fc400000000ff */
[----:B------:R-:W-:Y:S01]  /*1ac0*/  PRMT R16, R9, 0x7771, RZ ;  /* 0x0000777109107816 */ /* 0x000fe200000000ff */
[----:B------:R-:W-:Y:S01]  /*1ad0*/  IMAD.SHL.U32 R3, R3, 0x100, RZ ;  /* 0x0000010003037824 */ /* 0x000fe200078e00ff */
[----:B------:R-:W-:Y:S02]  /*1ae0*/  PRMT R8, R10, 0x7771, RZ ;  /* 0x000077710a087816 */ /* 0x000fe400000000ff */
[----:B------:R-:W-:Y:S01]  /*1af0*/  PRMT R19, R11, 0x7771, RZ ;  /* 0x000077710b137816 */ /* 0x000fe200000000ff */
[----:B------:R-:W-:Y:S01]  /*1b00*/  IMAD.U32 R16, R16, 0x10000, RZ ;  /* 0x0001000010107824 */ /* 0x000fe200078e00ff */
[C---:B------:R-:W-:Y:S01]  /*1b10*/  PRMT R7, R9.reuse, 0x7770, RZ ;  /* 0x0000777009077816 */ /* 0x040fe200000000ff */
[----:B------:R-:W-:Y:S01]  /*1b20*/  IMAD.U32 R8, R8, 0x10000, RZ ;  /* 0x0001000008087824 */ /* 0x000fe200078e00ff */
[----:B------:R-:W-:Y:S01]  /*1b30*/  PRMT R2, R9, 0x7772, RZ ;  /* 0x0000777209027816 */ /* 0x000fe200000000ff */
[----:B------:R-:W-:Y:S01]  /*1b40*/  IMAD.U32 R19, R19, 0x10000, RZ ;  /* 0x0001000013137824 */ /* 0x000fe200078e00ff */
[----:B------:R-:W-:-:S02]  /*1b50*/  PRMT R4, R9, 0x7773, RZ ;  /* 0x0000777309047816 */ /* 0x000fc400000000ff */
[----:B------:R-:W-:Y:S01]  /*1b60*/  PRMT R6, R10, 0x7770, RZ ;  /* 0x000077700a067816 */ /* 0x000fe200000000ff */
[----:B------:R-:W-:Y:S01]  /*1b70*/  IMAD.SHL.U32 R2, R2, 0x100, RZ ;  /* 0x0000010002027824 */ /* 0x000fe200078e00ff */
[C---:B------:R-:W-:Y:S02]  /*1b80*/  PRMT R9, R10.reuse, 0x7772, RZ ;  /* 0x000077720a097816 */ /* 0x040fe400000000ff */
[----:B0-----:R-:W-:Y:S02]  /*1b90*/  PRMT R22, R10, 0x7773, RZ ;  /* 0x000077730a167816 */ /* 0x001fe400000000ff */
[----:B------:R-:W-:Y:S01]  /*1ba0*/  PRMT R18, R11, 0x7770, RZ ;  /* 0x000077700b127816 */ /* 0x000fe200000000ff */
[----:B------:R-:W-:Y:S01]  /*1bb0*/  IMAD.SHL.U32 R9, R9, 0x100, RZ ;  /* 0x0000010009097824 */ /* 0x000fe200078e00ff */
[C---:B------:R-:W-:Y:S02]  /*1bc0*/  PRMT R10, R11.reuse, 0x7772, RZ ;  /* 0x000077720b0a7816 */ /* 0x040fe400000000ff */
[----:B------:R-:W-:-:S02]  /*1bd0*/  PRMT R23, R11, 0x7773, RZ ;  /* 0x000077730b177816 */ /* 0x000fc400000000ff */
[----:B------:R-:W-:Y:S01]  /*1be0*/  LOP3.LUT R17, R17, 0xff0000, RZ, 0xc0, !PT ;  /* 0x00ff000011117812 */ /* 0x000fe200078ec0ff */
[----:B------:R-:W-:Y:S01]  /*1bf0*/  IMAD.SHL.U32 R10, R10, 0x100, RZ ;  /* 0x000001000a0a7824 */ /* 0x000fe200078e00ff */
[----:B------:R-:W-:Y:S02]  /*1c00*/  LOP3.LUT R16, R16, 0xff0000, RZ, 0xc0, !PT ;  /* 0x00ff000010107812 */ /* 0x000fe400078ec0ff */
[----:B------:R-:W-:Y:S01]  /*1c10*/  LOP3.LUT R11, R8, 0xff0000, RZ, 0xc0, !PT ;  /* 0x00ff0000080b7812 */ /* 0x000fe200078ec0ff */
[----:B------:R-:W-:Y:S01]  /*1c20*/  IMAD R12, R12, 0x1000000, R17 ;  /* 0x010000000c0c7824 */ /* 0x000fe200078e0211 */
[----:B------:R-:W-:Y:S01]  /*1c30*/  LOP3.LUT R19, R19, 0xff0000, RZ, 0xc0, !PT ;  /* 0x00ff000013137812 */ /* 0x000fe200078ec0ff */
[----:B------:R-:W-:Y:S02]  /*1c40*/  IMAD R7, R7, 0x1000000, R16 ;  /* 0x0100000007077824 */ /* 0x000fe400078e0210 */
[----:B------:R-:W-:Y:S01]  /*1c50*/  IMAD R11, R6, 0x1000000, R11 ;  /* 0x01000000060b7824 */ /* 0x000fe200078e020b */
[----:B------:R-:W-:Y:S01]  /*1c60*/  LOP3.LUT R20, R5, R12, R3, 0xfe, !PT ;  /* 0x0000000c05147212 */ /* 0x000fe200078efe03 */
[----:B------:R-:W-:Y:S01]  /*1c70*/  IMAD R18, R18, 0x1000000, R19 ;  /* 0x0100000012127824 */ /* 0x000fe200078e0213 */
[----:B------:R-:W-:-:S02]  /*1c80*/  LOP3.LUT R21, R4, R7, R2, 0xfe, !PT ;  /* 0x0000000704157212 */ /* 0x000fc400078efe02 */
[----:B------:R-:W-:Y:S02]  /*1c90*/  LOP3.LUT R22, R22, R11, R9, 0xfe, !PT ;  /* 0x0000000b16167212 */ /* 0x000fe400078efe09 */
[----:B------:R-:W-:-:S05]  /*1ca0*/  LOP3.LUT R23, R23, R18, R10, 0xfe, !PT ;  /* 0x0000001217177212 */ /* 0x000fca00078efe0a */
[----:B------:R0:W-:Y:S04]  /*1cb0*/  STL.128 [R0+0x10], R20 ;  /* 0x0000101400007387 */ /* 0x0001e80000100c00 */
[----:B------:R-:W2:Y:S02]  /*1cc0*/  LDL.128 R4, [R1+0x160] ;  /* 0x0001600001047983 */ /* 0x000ea40000100c00 */
[----:B--2---:R-:W-:Y:S02]  /*1cd0*/  PRMT R16, R4, 0x7771, RZ ;  /* 0x0000777104107816 */ /* 0x004fe400000000ff */
[----:B------:R-:W-:Y:S02]  /*1ce0*/  PRMT R12, R5, 0x7771, RZ ;  /* 0x00007771050c7816 */ /* 0x000fe400000000ff */
[----:B------:R-:W-:Y:S01]  /*1cf0*/  PRMT R11, R6, 0x7771, RZ ;  /* 0x00007771060b7816 */ /* 0x000fe200000000ff */
[----:B------:R-:W-:Y:S01]  /*1d00*/  IMAD.U32 R16, R16, 0x10000, RZ ;  /* 0x0001000010107824 */ /* 0x000fe200078e00ff */
[----:B0-----:R-:W-:Y:S01]  /*1d10*/  PRMT R20, R7, 0x7771, RZ ;  /* 0x0000777107147816 */ /* 0x001fe200000000ff */
        /* <DEDUP_REMOVED lines=9> */
[----:B------:R-:W-:Y:S01]  /*1db0*/  PRMT R17, R6, 0x7772, RZ ;  /* 0x0000777206117816 */ /* 0x000fe200000000ff */
[----:B------:R-:W-:Y:S01]  /*1dc0*/  IMAD.SHL.U32 R2, R2, 0x100, RZ ;  /* 0x0000010002027824 */ /* 0x000fe200078e00ff */
[C---:B------:R-:W-:Y:S02]  /*1dd0*/  PRMT R19, R7.reuse, 0x7770, RZ ;  /* 0x0000777007137816 */ /* 0x040fe400000000ff */
[----:B------:R-:W-:Y:S01]  /*1de0*/  PRMT R18, R7, 0x7772, RZ ;  /* 0x0000777207127816 */ /* 0x000fe200000000ff */
[----:B------:R-:W-:Y:S01]  /*1df0*/  IMAD.SHL.U32 R17, R17, 0x100, RZ ;  /* 0x0000010011117824 */ /* 0x000fe200078e00ff */
[----:B------:R-:W-:-:S02]  /*1e00*/  LOP3.LUT R11, R16, 0xff0000, RZ, 0xc0, !PT ;  /* 0x00ff0000100b7812 */ /* 0x000fc400078ec0ff */
[----:B------:R-:W-:Y:S01]  /*1e10*/  LOP3.LUT R12, R12, 0xff0000, RZ, 0xc0, !PT ;  /* 0x00ff00000c0c7812 */ /* 0x000fe200078ec0ff */
[----:B------:R-:W-:Y:S01]  /*1e20*/  IMAD.SHL.U32 R18, R18, 0x100, RZ ;  /* 0x0000010012127824 */ /* 0x000fe200078e00ff */
[----:B------:R-:W-:Y:S01]  /*1e30*/  LOP3.LUT R21, R21, 0xff0000, RZ, 0xc0, !PT ;  /* 0x00ff000015157812 */ /* 0x000fe200078ec0ff */
[----:B------:R-:W-:Y:S01]  /*1e40*/  IMAD R11, R10, 0x1000000, R11 ;  /* 0x010000000a0b7824 */ /* 0x000fe200078e020b */
[----:B------:R-:W-:Y:S01]  /*1e50*/  LOP3.LUT R20, R20, 0xff0000, RZ, 0xc0, !PT ;  /* 0x00ff000014147812 */ /* 0x000fe200078ec0ff */
[----:B------:R-:W-:Y:S01]  /*1e60*/  IMAD R12, R9, 0x1000000, R12 ;  /* 0x01000000090c7824 */ /* 0x000fe200078e020c */
[----:B------:R-:W-:Y:S01]  /*1e70*/  PRMT R4, R4, 0x7773, RZ ;  /* 0x0000777304047816 */ /* 0x000fe200000000ff */
[----:B------:R-:W-:Y:S01]  /*1e80*/  IMAD R21, R8, 0x1000000, R21 ;  /* 0x0100000008157824 */ /* 0x000fe200078e0215 */
[----:B------:R-:W-:Y:S01]  /*1e90*/  PRMT R5, R5, 0x7773, RZ ;  /* 0x0000777305057816 */ /* 0x000fe200000000ff */
[----:B------:R-:W-:Y:S01]  /*1ea0*/  IMAD R20, R19, 0x1000000, R20 ;  /* 0x0100000013147824 */ /* 0x000fe200078e0214 */
[----:B------:R-:W-:-:S02]  /*1eb0*/  PRMT R6, R6, 0x7773, RZ ;  /* 0x0000777306067816 */ /* 0x000fc400000000ff */
[----:B------:R-:W-:Y:S02]  /*1ec0*/  PRMT R7, R7, 0x7773, RZ ;  /* 0x0000777307077816 */ /* 0x000fe400000000ff */
[----:B------:R-:W-:Y:S02]  /*1ed0*/  LOP3.LUT R4, R4, R11, R3, 0xfe, !PT ;  /* 0x0000000b04047212 */ /* 0x000fe400078efe03 */
[----:B------:R-:W-:Y:S02]  /*1ee0*/  LOP3.LUT R5, R5, R12, R2, 0xfe, !PT ;  /* 0x0000000c05057212 */ /* 0x000fe400078efe02 */
[----:B------:R-:W-:Y:S02]  /*1ef0*/  LOP3.LUT R6, R6, R21, R17, 0xfe, !PT ;  /* 0x0000001506067212 */ /* 0x000fe400078efe11 */
[----:B------:R-:W-:-:S05]  /*1f00*/  LOP3.LUT R7, R7, R20, R18, 0xfe, !PT ;  /* 0x0000001407077212 */ /* 0x000fca00078efe12 */
[----:B------:R0:W-:Y:S04]  /*1f10*/  STL.128 [R0+0x20], R4 ;  /* 0x0000200400007387 */ /* 0x0001e80000100c00 */
[----:B------:R-:W2:Y:S01]  /*1f20*/  LDL.64 R10, [R1+0x170] ;  /* 0x00017000010a7983 */ /* 0x000ea20000100a00 */
[----:B------:R-:W-:Y:S01]  /*1f30*/  UMOV UR4, URZ ;  /* 0x000000ff00047c82 */ /* 0x000fe20008000000 */
[C---:B--2---:R-:W-:Y:S02]  /*1f40*/  PRMT R3, R10.reuse, 0x7771, RZ ;  /* 0x000077710a037816 */ /* 0x044fe400000000ff */
[C---:B------:R-:W-:Y:S02]  /*1f50*/  PRMT R2, R11.reuse, 0x7771, RZ ;  /* 0x000077710b027816 */ /* 0x040fe400000000ff */
[----:B0-----:R-:W-:Y:S01]  /*1f60*/  PRMT R4, R11, 0x7773, RZ ;  /* 0x000077730b047816 */ /* 0x001fe200000000ff */
[----:B------:R-:W-:Y:S01]  /*1f70*/  IMAD.U32 R8, R3, 0x10000, RZ ;  /* 0x0001000003087824 */ /* 0x000fe200078e00ff */
[----:B------:R-:W-:Y:S01]  /*1f80*/  PRMT R3, R10, 0x7770, RZ ;  /* 0x000077700a037816 */ /* 0x000fe200000000ff */
[----:B------:R-:W-:Y:S01]  /*1f90*/  IMAD.U32 R9, R2, 0x10000, RZ ;  /* 0x0001000002097824 */ /* 0x000fe200078e00ff */
[----:B------:R-:W-:-:S02]  /*1fa0*/  PRMT R2, R11, 0x7770, RZ ;  /* 0x000077700b027816 */ /* 0x000fc400000000ff */
[----:B------:R-:W-:Y:S02]  /*1fb0*/  LOP3.LUT R8, R8, 0xff0000, RZ, 0xc0, !PT ;  /* 0x00ff000008087812 */ /* 0x000fe400078ec0ff */
[----:B------:R-:W-:-:S03]  /*1fc0*/  LOP3.LUT R9, R9, 0xff0000, RZ, 0xc0, !PT ;  /* 0x00ff000009097812 */ /* 0x000fc600078ec0ff */
[----:B------:R-:W-:Y:S01]  /*1fd0*/  IMAD R8, R3, 0x1000000, R8 ;  /* 0x0100000003087824 */ /* 0x000fe200078e0208 */
[----:B------:R-:W-:Y:S01]  /*1fe0*/  PRMT R3, R10, 0x7772, RZ ;  /* 0x000077720a037816 */ /* 0x000fe200000000ff */
[----:B------:R-:W-:Y:S01]  /*1ff0*/  IMAD R9, R2, 0x1000000, R9 ;  /* 0x0100000002097824 */ /* 0x000fe200078e0209 */
[----:B------:R-:W-:Y:S01]  /*2000*/  PRMT R2, R11, 0x7772, RZ ;  /* 0x000077720b027816 */ /* 0x000fe200000000ff */
[----:B------:R-:W-:Y:S01]  /*2010*/  IMAD.SHL.U32 R11, R13, 0x8, RZ ;  /* 0x000000080d0b7824 */ /* 0x000fe200078e00ff */
[----:B------:R-:W-:Y:S01]  /*2020*/  PRMT R10, R10, 0x7773, RZ ;  /* 0x000077730a0a7816 */ /* 0x000fe200000000ff */
[----:B------:R-:W-:Y:S02]  /*2030*/  IMAD.SHL.U32 R3, R3, 0x100, RZ ;  /* 0x0000010003037824 */ /* 0x000fe400078e00ff */
[----:B------:R-:W-:-:S03]  /*2040*/  IMAD.SHL.U32 R2, R2, 0x100, RZ ;  /* 0x0000010002027824 */ /* 0x000fc600078e00ff */
[----:B------:R-:W-:Y:S02]  /*2050*/  LOP3.LUT R8, R10, R8, R3, 0xfe, !PT ;  /* 0x000000080a087212 */ /* 0x000fe400078efe03 */
[----:B------:R-:W-:Y:S01]  /*2060*/  LOP3.LUT R9, R4, R9, R2, 0xfe, !PT ;  /* 0x0000000904097212 */ /* 0x000fe200078efe02 */
[----:B------:R-:W-:Y:S01]  /*2070*/  VIADD R4, R0, 0x28 ;  /* 0x0000002800047836 */ /* 0x000fe20000000000 */
[----:B------:R-:W-:-:S05]  /*2080*/  SHF.R.S32.HI R10, RZ, 0x1c, R13 ;  /* 0x0000001cff0a7819 */ /* 0x000fca000001140d */
[----:B------:R0:W-:Y:S02]  /*2090*/  STL.128 [R0+0x30], R8 ;  /* 0x0000300800007387 */ /* 0x0001e40000100c00 */
.L_x_36:
[----:B0-----:R-:W2:Y:S04]  /*20a0*/  LDL.128 R8, [R4+-0x28] ;  /* 0xffffd80004087983 */ /* 0x001ea80000100c00 */
[----:B------:R-:W3:Y:S04]  /*20b0*/  LDL.64 R2, [R4+0x10] ;  /* 0x0000100004027983 */ /* 0x000ee80000100a00 */
[----:B------:R-:W4:Y:S04]  /*20c0*/  LDL R18, [R4+-0x4] ;  /* 0xfffffc0004127983 */ /* 0x000f280000100800 */
[----:B------:R-:W5:Y:S04]  /*20d0*/  LDL R7, [R4+-0x18] ;  /* 0xffffe80004077983 */ /* 0x000f680000100800 */
[----:B------:R-:W5:Y:S04]  /*20e0*/  LDL R5, [R4+0x4] ;  /* 0x0000040004057983 */ /* 0x000f680000100800 */
[----:B------:R-:W5:Y:S01]  /*20f0*/  LDL R12, [R4+0x8] ;  /* 0x00000800040c7983 */ /* 0x000f620000100800 */
[----:B------:R-:W-:-:S04]  /*2100*/  UIADD3 UR4, UPT, UPT, UR4, 0x4, URZ ;  /* 0x0000000404047890 */ /* 0x000fc8000fffe0ff */
[----:B------:R-:W-:Y:S01]  /*2110*/  UISETP.NE.AND UP0, UPT, UR4, 0x30, UPT ;  /* 0x000000300400788c */ /* 0x000fe2000bf05270 */
[C-C-:B--2---:R-:W-:Y:S02]  /*2120*/  SHF.L.W.U32.HI R13, R9.reuse, 0x19, R9.reuse ;  /* 0x00000019090d7819 */ /* 0x144fe40000010e09 */
[--C-:B------:R-:W-:Y:S02]  /*2130*/  SHF.L.W.U32.HI R16, R9, 0xe, R9.reuse ;  /* 0x0000000e09107819 */ /* 0x100fe40000010e09 */
[----:B------:R-:W-:Y:S02]  /*2140*/  SHF.R.U32.HI R17, RZ, 0x3, R9 ;  /* 0x00000003ff117819 */ /* 0x000fe40000011609 */
[C-C-:B------:R-:W-:Y:S02]  /*2150*/  SHF.L.W.U32.HI R19, R10.reuse, 0x19, R10.reuse ;  /* 0x000000190a137819 */ /* 0x140fe40000010e0a */
[--C-:B------:R-:W-:Y:S02]  /*2160*/  SHF.L.W.U32.HI R20, R10, 0xe, R10.reuse ;  /* 0x0000000e0a147819 */ /* 0x100fe40000010e0a */
[----:B------:R-:W-:-:S02]  /*2170*/  SHF.R.U32.HI R21, RZ, 0x3, R10 ;  /* 0x00000003ff157819 */ /* 0x000fc4000001160a */
[----:B------:R-:W-:Y:S02]  /*2180*/  LOP3.LUT R13, R17, R13, R16, 0x96, !PT ;  /* 0x0000000d110d7212 */ /* 0x000fe400078e9610 */
[----:B------:R-:W-:Y:S02]  /*2190*/  LOP3.LUT R19, R21, R19, R20, 0x96, !PT ;  /* 0x0000001315137212 */ /* 0x000fe400078e9614 */
[C-C-:B---3--:R-:W-:Y:S02]  /*21a0*/  SHF.L.W.U32.HI R16, R3.reuse, 0xf, R3.reuse ;  /* 0x0000000f03107819 */ /* 0x148fe40000010e03 */
[--C-:B------:R-:W-:Y:S02]  /*21b0*/  SHF.L.W.U32.HI R17, R3, 0xd, R3.reuse ;  /* 0x0000000d03117819 */ /* 0x100fe40000010e03 */
[----:B------:R-:W-:Y:S02]  /*21c0*/  SHF.R.U32.HI R3, RZ, 0xa, R3 ;  /* 0x0000000aff037819 */ /* 0x000fe40000011603 */
[----:B------:R-:W-:-:S02]  /*21d0*/  IADD3 R20, PT, PT, R6, R19, R9 ;  /* 0x0000001306147210 */ /* 0x000fc40007ffe009 */
[----:B----4-:R-:W-:Y:S02]  /*21e0*/  IADD3 R13, PT, PT, R18, R13, R8 ;  /* 0x0000000d120d7210 */ /* 0x010fe40007ffe008 */
[----:B------:R-:W-:Y:S02]  /*21f0*/  LOP3.LUT R9, R3, R16, R17, 0x96, !PT ;  /* 0x0000001003097212 */ /* 0x000fe400078e9611 */
[C-C-:B------:R-:W-:Y:S02]  /*2200*/  SHF.L.W.U32.HI R3, R2.reuse, 0xf, R2.reuse ;  /* 0x0000000f02037819 */ /* 0x140fe40000010e02 */
[----:B------:R-:W-:Y:S01]  /*2210*/  SHF.L.W.U32.HI R6, R2, 0xd, R2 ;  /* 0x0000000d02067819 */ /* 0x000fe20000010e02 */
[----:B------:R-:W-:Y:S01]  /*2220*/  IMAD.IADD R9, R9, 0x1, R20 ;  /* 0x0000000109097824 */ /* 0x000fe200078e0214 */
[----:B------:R-:W-:Y:S02]  /*2230*/  SHF.R.U32.HI R8, RZ, 0xa, R2 ;  /* 0x0000000aff087819 */ /* 0x000fe40000011602 */
[----:B-----5:R-:W-:-:S02]  /*2240*/  SHF.L.W.U32.HI R19, R7, 0x19, R7 ;  /* 0x0000001907137819 */ /* 0x020fc40000010e07 */
[----:B------:R-:W-:Y:S02]  /*2250*/  LOP3.LUT R8, R8, R3, R6, 0x96, !PT ;  /* 0x0000000308087212 */ /* 0x000fe400078e9606 */
[----:B------:R-:W-:Y:S02]  /*2260*/  SHF.L.W.U32.HI R22, R7, 0xe, R7 ;  /* 0x0000000e07167819 */ /* 0x000fe40000010e07 */
[C---:B------:R-:W-:Y:S01]  /*2270*/  SHF.L.W.U32.HI R16, R11.reuse, 0x19, R11 ;  /* 0x000000190b107819 */ /* 0x040fe20000010e0b */
[----:B------:R-:W-:Y:S01]  /*2280*/  IMAD.IADD R8, R8, 0x1, R13 ;  /* 0x0000000108087824 */ /* 0x000fe200078e020d */
[--C-:B------:R-:W-:Y:S02]  /*2290*/  SHF.L.W.U32.HI R17, R11, 0xe, R11.reuse ;  /* 0x0000000e0b117819 */ /* 0x100fe40000010e0b */
[----:B------:R-:W-:Y:S02]  /*22a0*/  SHF.R.U32.HI R18, RZ, 0x3, R11 ;  /* 0x00000003ff127819 */ /* 0x000fe4000001160b */
[----:B------:R-:W-:Y:S01]  /*22b0*/  SHF.R.U32.HI R7, RZ, 0x3, R7 ;  /* 0x00000003ff077819 */ /* 0x000fe20000011607 */
[----:B------:R-:W-:Y:S01]  /*22c0*/  STL.64 [R4+0x18], R8 ;  /* 0x0000180804007387 */ /* 0x000fe20000100a00 */
[----:B------:R-:W-:-:S02]  /*22d0*/  LOP3.LUT R16, R18, R16, R17, 0x96, !PT ;  /* 0x0000001012107212 */ /* 0x000fc400078e9611 */
[----:B------:R-:W-:Y:S02]  /*22e0*/  LOP3.LUT R19, R7, R19, R22, 0x96, !PT ;  /* 0x0000001307137212 */ /* 0x000fe400078e9616 */
[C-C-:B------:R-:W-:Y:S02]  /*22f0*/  SHF.L.W.U32.HI R13, R9.reuse, 0xf, R9.reuse ;  /* 0x0000000f090d7819 */ /* 0x140fe40000010e09 */
[--C-:B------:R-:W-:Y:S02]  /*2300*/  SHF.L.W.U32.HI R18, R9, 0xd, R9.reuse ;  /* 0x0000000d09127819 */ /* 0x100fe40000010e09 */
[----:B------:R-:W-:Y:S02]  /*2310*/  SHF.R.U32.HI R17, RZ, 0xa, R9 ;  /* 0x0000000aff117819 */ /* 0x000fe40000011609 */
[C-C-:B------:R-:W-:Y:S02]  /*2320*/  SHF.L.W.U32.HI R3, R8.reuse, 0xf, R8.reuse ;  /* 0x0000000f08037819 */ /* 0x140fe40000010e08 */
[----:B------:R-:W-:-:S02]  /*2330*/  SHF.L.W.U32.HI R6, R8, 0xd, R8 ;  /* 0x0000000d08067819 */ /* 0x000fc40000010e08 */
[----:B------:R-:W-:Y:S02]  /*2340*/  SHF.R.U32.HI R7, RZ, 0xa, R8 ;  /* 0x0000000aff077819 */ /* 0x000fe40000011608 */
[----:B------:R-:W-:Y:S01]  /*2350*/  IADD3 R16, PT, PT, R5, R16, R10 ;  /* 0x0000001005107210 */ /* 0x000fe20007ffe00a */
[----:B------:R-:W-:Y:S01]  /*2360*/  VIADD R5, R4, 0x10 ;  /* 0x0000001004057836 */ /* 0x000fe20000000000 */
[----:B------:R-:W-:Y:S02]  /*2370*/  IADD3 R12, PT, PT, R12, R19, R11 ;  /* 0x000000130c0c7210 */ /* 0x000fe40007ffe00b */
[----:B------:R-:W-:Y:S02]  /*2380*/  LOP3.LUT R13, R17, R13, R18, 0x96, !PT ;  /* 0x0000000d110d7212 */ /* 0x000fe400078e9612 */
[----:B------:R-:W-:Y:S01]  /*2390*/  LOP3.LUT R3, R7, R3, R6, 0x96, !PT ;  /* 0x0000000307037212 */ /* 0x000fe200078e9606 */
[----:B------:R-:W-:Y:S02]  /*23a0*/  IMAD.MOV.U32 R6, RZ, RZ, R2 ;  /* 0x000000ffff067224 */ /* 0x000fe400078e0002 */
[----:B------:R-:W-:-:S02]  /*23b0*/  IMAD.IADD R13, R13, 0x1, R12 ;  /* 0x000000010d0d7824 */ /* 0x000fc400078e020c */
[----:B------:R-:W-:-:S03]  /*23c0*/  IMAD.IADD R3, R3, 0x1, R16 ;  /* 0x0000000103037824 */ /* 0x000fc600078e0210 */
[----:B------:R-:W-:Y:S04]  /*23d0*/  STL [R4+0x24], R13 ;  /* 0x0000240d04007387 */ /* 0x000fe80000100800 */
[----:B------:R0:W-:Y:S02]  /*23e0*/  STL [R4+0x20], R3 ;  /* 0x0000200304007387 */ /* 0x0001e40000100800 */
[----:B0-----:R-:W-:Y:S01]  /*23f0*/  IMAD.MOV.U32 R4, RZ, RZ, R5 ;  /* 0x000000ffff047224 */ /* 0x001fe200078e0005 */
[----:B------:R-:W-:Y:S06]  /*2400*/  BRA.U UP0, `(.L_x_36) ;  /* 0xfffffffd00247547 */ /* 0x000fec000b83ffff */
[----:B------:R-:W-:Y:S01]  /*2410*/  IMAD.MOV.U32 R16, RZ, RZ, 0x5be0cd19 ;  /* 0x5be0cd19ff107424 */ /* 0x000fe200078e00ff */
[----:B------:R-:W-:Y:S01]  /*2420*/  UMOV UR5, 0x8 ;  /* 0x0000000800057882 */ /* 0x000fe20000000000 */
[----:B------:R-:W-:Y:S01]  /*2430*/  IMAD.MOV.U32 R2, RZ, RZ, 0x1f83d9ab ;  /* 0x1f83d9abff027424 */ /* 0x000fe200078e00ff */
[----:B------:R-:W-:Y:S01]  /*2440*/  UMOV UR4, URZ ;  /* 0x000000ff00047c82 */ /* 0x000fe20008000000 */
[----:B------:R-:W-:Y:S02]  /*2450*/  IMAD.MOV.U32 R9, RZ, RZ, -0x64fa9774 ;  /* 0x9b05688cff097424 */ /* 0x000fe400078e00ff */
[----:B------:R-:W-:Y:S02]  /*2460*/  IMAD.MOV.U32 R3, RZ, RZ, 0x510e527f ;  /* 0x510e527fff037424 */ /* 0x000fe400078e00ff */
[----:B------:R-:W-:Y:S02]  /*2470*/  IMAD.MOV.U32 R10, RZ, RZ, -0x5ab00ac6 ;  /* 0xa54ff53aff0a7424 */ /* 0x000fe400078e00ff */
[----:B------:R-:W-:-:S02]  /*2480*/  IMAD.MOV.U32 R8, RZ, RZ, 0x3c6ef372 ;  /* 0x3c6ef372ff087424 */ /* 0x000fc400078e00ff */
[----:B------:R-:W-:Y:S02]  /*2490*/  IMAD.MOV.U32 R11, RZ, RZ, -0x4498517b ;  /* 0xbb67ae85ff0b7424 */ /* 0x000fe400078e00ff */
[----:B------:R-:W-:-:S07]  /*24a0*/  IMAD.MOV.U32 R13, RZ, RZ, 0x6a09e667 ;  /* 0x6a09e667ff0d7424 */ /* 0x000fce00078e00ff */
.L_x_37:
[----:B------:R0:W2:Y:S01]  /*24b0*/  LDL.128 R4, [R0] ;  /* 0x0000000000047983 */ /* 0x0000a20000100c00 */
[----:B------:R-:W2:Y:S01]  /*24c0*/  LDCU.64 UR8, c[0x3][UR5+-0x8] ;  /* 0x00ffff00050877ac */ /* 0x000ea20008000a00 */
[C-C-:B------:R-:W-:Y:S02]  /*24d0*/  SHF.L.W.U32.HI R12, R3.reuse, 0x1a, R3.reuse ;  /* 0x0000001a030c7819 */ /* 0x140fe40000010e03 */
[C-C-:B------:R-:W-:Y:S01]  /*24e0*/  SHF.L.W.U32.HI R17, R3.reuse, 0x15, R3.reuse ;  /* 0x0000001503117819 */ /* 0x140fe20000010e03 */
[----:B------:R-:W-:Y:S01]  /*24f0*/  UIADD3 UR4, UPT, UPT, UR4, 0x4, URZ ;  /* 0x0000000404047890 */ /* 0x000fe2000fffe0ff */
[----:B------:R-:W-:Y:S01]  /*2500*/  SHF.L.W.U32.HI R18, R3, 0x7, R3 ;  /* 0x0000000703127819 */ /* 0x000fe20000010e03 */
[----:B0-----:R-:W-:Y:S02]  /*2510*/  VIADD R0, R0, 0x10 ;  /* 0x0000001000007836 */ /* 0x001fe40000000000 */
[----:B------:R-:W-:Y:S01]  /*2520*/  UISETP.NE.AND UP0, UPT, UR4, 0x40, UPT ;  /* 0x000000400400788c */ /* 0x000fe2000bf05270 */
[----:B------:R-:W-:-:S02]  /*2530*/  LOP3.LUT R17, R18, R12, R17, 0x96, !PT ;  /* 0x0000000c12117212 */ /* 0x000fc400078e9611 */
[----:B------:R-:W-:-:S04]  /*2540*/  LOP3.LUT R12, R2, R3, R9, 0xb8, !PT ;  /* 0x00000003020c7212 */ /* 0x000fc800078eb809 */
[----:B------:R-:W-:-:S04]  /*2550*/  IADD3 R17, PT, PT, R17, R12, R16 ;  /* 0x0000000c11117210 */ /* 0x000fc80007ffe010 */
[----:B--2---:R-:W-:Y:S02]  /*2560*/  IADD3 R17, PT, PT, R4, UR8, R17 ;  /* 0x0000000804117c10 */ /* 0x004fe4000fffe011 */
[----:B------:R-:W-:-:S03]  /*2570*/  SHF.L.W.U32.HI R4, R13, 0x1e, R13 ;  /* 0x0000001e0d047819 */ /* 0x000fc60000010e0d */
[----:B------:R-:W-:-:S05]  /*2580*/  IMAD.IADD R16, R17, 0x1, R10 ;  /* 0x0000000111107824 */ /* 0x000fca00078e020a */
[C-C-:B------:R-:W-:Y:S02]  /*2590*/  SHF.L.W.U32.HI R10, R16.reuse, 0x1a, R16.reuse ;  /* 0x0000001a100a7819 */ /* 0x140fe40000010e10 */
[C-C-:B------:R-:W-:Y:S02]  /*25a0*/  SHF.L.W.U32.HI R19, R16.reuse, 0x15, R16.reuse ;  /* 0x0000001510137819 */ /* 0x140fe40000010e10 */
[----:B------:R-:W-:Y:S02]  /*25b0*/  SHF.L.W.U32.HI R12, R16, 0x7, R16 ;  /* 0x00000007100c7819 */ /* 0x000fe40000010e10 */
[----:B------:R-:W-:Y:S02]  /*25c0*/  LOP3.LUT R18, R9, R16, R3, 0xb8, !PT ;  /* 0x0000001009127212 */ /* 0x000fe400078eb803 */
[----:B------:R-:W-:Y:S02]  /*25d0*/  LOP3.LUT R21, R12, R10, R19, 0x96, !PT ;  /* 0x0000000a0c157212 */ /* 0x000fe400078e9613 */
[----:B------:R-:W-:-:S02]  /*25e0*/  SHF.L.W.U32.HI R19, R13, 0x13, R13 ;  /* 0x000000130d137819 */ /* 0x000fc40000010e0d */
[--C-:B------:R-:W-:Y:S02]  /*25f0*/  SHF.L.W.U32.HI R10, R13, 0xa, R13.reuse ;  /* 0x0000000a0d0a7819 */ /* 0x100fe40000010e0d */
[----:B------:R-:W-:Y:S02]  /*2600*/  IADD3 R18, PT, PT, R21, R18, R2 ;  /* 0x0000001215127210 */ /* 0x000fe40007ffe002 */
[----:B------:R-:W-:Y:S02]  /*2610*/  LOP3.LUT R2, R11, R8, R13, 0xe8, !PT ;  /* 0x000000080b027212 */ /* 0x000fe400078ee80d */
[----:B------:R-:W-:Y:S02]  /*2620*/  LOP3.LUT R10, R10, R4, R19, 0x96, !PT ;  /* 0x000000040a0a7212 */ /* 0x000fe400078e9613 */
[----:B------:R-:W-:Y:S01]  /*2630*/  IADD3 R5, PT, PT, R5, UR9, R18 ;  /* 0x0000000905057c10 */ /* 0x000fe2000fffe012 */
[----:B------:R-:W0:Y:S01]  /*2640*/  LDCU.64 UR8, c[0x3][UR5] ;  /* 0x00c00000050877ac */ /* 0x000e220008000a00 */
[----:B------:R-:W-:-:S03]  /*2650*/  IADD3 R10, PT, PT, R17, R10, R2 ;  /* 0x0000000a110a7210 */ /* 0x000fc60007ffe002 */
[----:B------:R-:W-:Y:S01]  /*2660*/  IMAD.IADD R2, R5, 0x1, R8 ;  /* 0x0000000105027824 */ /* 0x000fe200078e0208 */
[C-C-:B------:R-:W-:Y:S01]  /*2670*/  SHF.L.W.U32.HI R4, R10.reuse, 0x1e, R10.reuse ;  /* 0x0000001e0a047819 */ /* 0x140fe20000010e0a */
[----:B------:R-:W-:Y:S01]  /*2680*/  UIADD3 UR5, UPT, UPT, UR5, 0x10, URZ ;  /* 0x0000001005057890 */ /* 0x000fe2000fffe0ff */
[C-C-:B------:R-:W-:Y:S02]  /*2690*/  SHF.L.W.U32.HI R17, R10.reuse, 0x13, R10.reuse ;  /* 0x000000130a117819 */ /* 0x140fe40000010e0a */
[----:B------:R-:W-:Y:S02]  /*26a0*/  SHF.L.W.U32.HI R8, R10, 0xa, R10 ;  /* 0x0000000a0a087819 */ /* 0x000fe40000010e0a */
[C-C-:B------:R-:W-:Y:S02]  /*26b0*/  SHF.L.W.U32.HI R12, R2.reuse, 0x1a, R2.reuse ;  /* 0x0000001a020c7819 */ /* 0x140fe40000010e02 */
[C-C-:B------:R-:W-:Y:S02]  /*26c0*/  SHF.L.W.U32.HI R19, R2.reuse, 0x15, R2.reuse ;  /* 0x0000001502137819 */ /* 0x140fe40000010e02 */
[----:B------:R-:W-:-:S02]  /*26d0*/  SHF.L.W.U32.HI R18, R2, 0x7, R2 ;  /* 0x0000000702127819 */ /* 0x000fc40000010e02 */
[----:B------:R-:W-:Y:S02]  /*26e0*/  LOP3.LUT R8, R8, R4, R17, 0x96, !PT ;  /* 0x0000000408087212 */ /* 0x000fe400078e9611 */
[----:B------:R-:W-:Y:S02]  /*26f0*/  LOP3.LUT R12, R18, R12, R19, 0x96, !PT ;  /* 0x0000000c120c7212 */ /* 0x000fe400078e9613 */
[----:B------:R-:W-:Y:S02]  /*2700*/  LOP3.LUT R17, R3, R2, R16, 0xb8, !PT ;  /* 0x0000000203117212 */ /* 0x000fe400078eb810 */
[----:B------:R-:W-:Y:S02]  /*2710*/  LOP3.LUT R4, R13, R11, R10, 0xe8, !PT ;  /* 0x0000000b0d047212 */ /* 0x000fe400078ee80a */
[----:B------:R-:W-:Y:S02]  /*2720*/  IADD3 R17, PT, PT, R12, R17, R9 ;  /* 0x000000110c117210 */ /* 0x000fe40007ffe009 */
[----:B------:R-:W-:-:S02]  /*2730*/  IADD3 R8, PT, PT, R5, R8, R4 ;  /* 0x0000000805087210 */ /* 0x000fc40007ffe004 */
[----:B0-----:R-:W-:Y:S02]  /*2740*/  IADD3 R6, PT, PT, R6, UR8, R17 ;  /* 0x0000000806067c10 */ /* 0x001fe4000fffe011 */
[C-C-:B------:R-:W-:Y:S02]  /*2750*/  SHF.L.W.U32.HI R4, R8.reuse, 0x1e, R8.reuse ;  /* 0x0000001e08047819 */ /* 0x140fe40000010e08 */
[--C-:B------:R-:W-:Y:S01]  /*2760*/  SHF.L.W.U32.HI R5, R8, 0x13, R8.reuse ;  /* 0x0000001308057819 */ /* 0x100fe20000010e08 */
[----:B------:R-:W-:Y:S01]  /*2770*/  IMAD.IADD R9, R6, 0x1, R11 ;  /* 0x0000000106097824 */ /* 0x000fe200078e020b */
[--C-:B------:R-:W-:Y:S02]  /*2780*/  SHF.L.W.U32.HI R12, R8, 0xa, R8.reuse ;  /* 0x0000000a080c7819 */ /* 0x100fe40000010e08 */
[----:B------:R-:W-:Y:S02]  /*2790*/  LOP3.LUT R11, R10, R13, R8, 0xe8, !PT ;  /* 0x0000000d0a0b7212 */ /* 0x000fe400078ee808 */
[----:B------:R-:W-:-:S02]  /*27a0*/  LOP3.LUT R5, R12, R4, R5, 0x96, !PT ;  /* 0x000000040c057212 */ /* 0x000fc400078e9605 */
[C-C-:B------:R-:W-:Y:S02]  /*27b0*/  SHF.L.W.U32.HI R4, R9.reuse, 0x1a, R9.reuse ;  /* 0x0000001a09047819 */ /* 0x140fe40000010e09 */
[C-C-:B------:R-:W-:Y:S02]  /*27c0*/  SHF.L.W.U32.HI R17, R9.reuse, 0x15, R9.reuse ;  /* 0x0000001509117819 */ /* 0x140fe40000010e09 */
[----:B------:R-:W-:Y:S02]  /*27d0*/  SHF.L.W.U32.HI R12, R9, 0x7, R9 ;  /* 0x00000007090c7819 */ /* 0x000fe40000010e09 */
[----:B------:R-:W-:Y:S02]  /*27e0*/  IADD3 R11, PT, PT, R6, R5, R11 ;  /* 0x00000005060b7210 */ /* 0x000fe40007ffe00b */
[----:B------:R-:W-:Y:S02]  /*27f0*/  LOP3.LUT R5, R16, R9, R2, 0xb8, !PT ;  /* 0x0000000910057212 */ /* 0x000fe400078eb802 */
[----:B------:R-:W-:-:S02]  /*2800*/  LOP3.LUT R4, R12, R4, R17, 0x96, !PT ;  /* 0x000000040c047212 */ /* 0x000fc400078e9611 */
[C---:B------:R-:W-:Y:S02]  /*2810*/  SHF.L.W.U32.HI R6, R11.reuse, 0x1e, R11 ;  /* 0x0000001e0b067819 */ /* 0x040fe40000010e0b */
[----:B------:R-:W-:Y:S02]  /*2820*/  IADD3 R4, PT, PT, R4, R5, R3 ;  /* 0x0000000504047210 */ /* 0x000fe40007ffe003 */
[C-C-:B------:R-:W-:Y:S02]  /*2830*/  SHF.L.W.U32.HI R17, R11.reuse, 0x13, R11.reuse ;  /* 0x000000130b117819 */ /* 0x140fe40000010e0b */
[----:B------:R-:W-:Y:S02]  /*2840*/  SHF.L.W.U32.HI R12, R11, 0xa, R11 ;  /* 0x0000000a0b0c7819 */ /* 0x000fe40000010e0b */
[----:B------:R-:W-:Y:S02]  /*2850*/  IADD3 R4, PT, PT, R7, UR9, R4 ;  /* 0x0000000907047c10 */ /* 0x000fe4000fffe004 */
[----:B------:R-:W-:-:S02]  /*2860*/  LOP3.LUT R17, R12, R6, R17, 0x96, !PT ;  /* 0x000000060c117212 */ /* 0x000fc400078e9611 */
[----:B------:R-:W-:Y:S01]  /*2870*/  LOP3.LUT R5, R8, R10, R11, 0xe8, !PT ;  /* 0x0000000a08057212 */ /* 0x000fe200078ee80b */
[----:B------:R-:W-:-:S03]  /*2880*/  IMAD.IADD R3, R4, 0x1, R13 ;  /* 0x0000000104037824 */ /* 0x000fc600078e020d */
[----:B------:R-:W-:Y:S01]  /*2890*/  IADD3 R13, PT, PT, R4, R17, R5 ;  /* 0x00000011040d7210 */ /* 0x000fe20007ffe005 */
[----:B------:R-:W-:Y:S06]  /*28a0*/  BRA.U UP0, `(.L_x_37) ;  /* 0xfffffffd00007547 */ /* 0x000fec000b83ffff */
[----:B------:R-:W-:-:S13]  /*28b0*/  ISETP.NE.AND P0, PT, R13, -0x6a09e667, PT ;  /* 0x95f619990d00780c */ /* 0x000fda0003f05270 */
[----:B------:R-:W-:Y:S05]  /*28c0*/  @P0 EXIT ;  /* 0x000000000000094d */ /* 0x000fea0003800000 */
[----:B------:R-:W-:Y:S02]  /*28d0*/  IMAD.MOV.U32 R12, RZ, RZ, -0x1 ;  /* 0xffffffffff0c7424 */ /* 0x000fe400078e00ff */
[----:B------:R-:W-:Y:S02]  /*28e0*/  IMAD.MOV.U32 R13, RZ, RZ, -0x1 ;  /* 0xffffffffff0d7424 */ /* 0x000fe400078e00ff */
[----:B------:R-:W-:Y:S02]  /*28f0*/  IMAD.U32 R4, RZ, RZ, UR6 ;  /* 0x00000006ff047e24 */ /* 0x000fe4000f8e00ff */
[----:B------:R-:W-:-:S05]  /*2900*/  IMAD.U32 R5, RZ, RZ, UR7 ;  /* 0x00000007ff057e24 */ /* 0x000fca000f8e00ff */
[----:B------:R-:W2:Y:S02]  /*2910*/  ATOMG.E.CAS.64.STRONG.GPU PT, R12, [R4], R12, R14 ;  /* 0x0000000c040c73a9 */ /* 0x000ea400001ee50e */
[----:B--2---:R-:W-:-:S04]  /*2920*/  ISETP.NE.U32.AND P0, PT, R12, -0x1, PT ;  /* 0xffffffff0c00780c */ /* 0x004fc80003f05070 */
[----:B------:R-:W-:-:S13]  /*2930*/  ISETP.NE.AND.EX P0, PT, R13, -0x1, PT, P0 ;  /* 0xffffffff0d00780c */ /* 0x000fda0003f05300 */
[----:B------:R-:W-:Y:S05]  /*2940*/  @P0 EXIT ;  /* 0x000000000000094d */ /* 0x000fea0003800000 */
[----:B------:R-:W0:Y:S01]  /*2950*/  LDC.64 R4, c[0x0][0x390] ;  /* 0x0000e400ff047b82 */ /* 0x000e220000000a00 */
[----:B------:R-:W-:Y:S02]  /*2960*/  VIADD R11, R11, 0xbb67ae85 ;  /* 0xbb67ae850b0b7836 */ /* 0x000fe40000000000 */
[----:B------:R-:W-:Y:S02]  /*2970*/  VIADD R7, R8, 0x3c6ef372 ;  /* 0x3c6ef37208077836 */ /* 0x000fe40000000000 */
[----:B------:R-:W-:Y:S02]  /*2980*/  VIADD R13, R10, 0xa54ff53a ;  /* 0xa54ff53a0a0d7836 */ /* 0x000fe40000000000 */
[----:B------:R-:W-:Y:S02]  /*2990*/  VIADD R3, R3, 0x510e527f ;  /* 0x510e527f03037836 */ /* 0x000fe40000000000 */
[----:B------:R-:W-:Y:S02]  /*29a0*/  VIADD R9, R9, 0x9b05688c ;  /* 0x9b05688c09097836 */ /* 0x000fe40000000000 */
[----:B------:R-:W-:-:S02]  /*29b0*/  VIADD R15, R2, 0x1f83d9ab ;  /* 0x1f83d9ab020f7836 */ /* 0x000fc40000000000 */
[----:B------:R-:W-:Y:S01]  /*29c0*/  VIADD R17, R16, 0x5be0cd19 ;  /* 0x5be0cd1910117836 */ /* 0x000fe20000000000 */
[----:B0-----:R-:W-:Y:S04]  /*29d0*/  STG.E desc[UR10][R4.64+0x4], R11 ;  /* 0x0000040b04007986 */ /* 0x001fe8000c10190a */
[----:B------:R-:W-:Y:S04]  /*29e0*/  STG.E desc[UR10][R4.64+0x8], R7 ;  /* 0x0000080704007986 */ /* 0x000fe8000c10190a */
[----:B------:R-:W-:Y:S04]  /*29f0*/  STG.E desc[UR10][R4.64+0xc], R13 ;  /* 0x00000c0d04007986 */ /* 0x000fe8000c10190a */
[----:B------:R-:W-:Y:S04]  /*2a00*/  STG.E desc[UR10][R4.64+0x10], R3 ;  /* 0x0000100304007986 */ /* 0x000fe8000c10190a */
[----:B------:R-:W-:Y:S04]  /*2a10*/  STG.E desc[UR10][R4.64+0x14], R9 ;  /* 0x0000140904007986 */ /* 0x000fe8000c10190a */
[----:B------:R-:W-:Y:S04]  /*2a20*/  STG.E desc[UR10][R4.64+0x18], R15 ;  /* 0x0000180f04007986 */ /* 0x000fe8000c10190a */
[----:B------:R-:W-:Y:S04]  /*2a30*/  STG.E desc[UR10][R4.64+0x1c], R17 ;  /* 0x00001c1104007986 */ /* 0x000fe8000c10190a */
[----:B------:R-:W-:Y:S01]  /*2a40*/  STG.E desc[UR10][R4.64], RZ ;  /* 0x000000ff04007986 */ /* 0x000fe2000c10190a */
[----:B------:R-:W-:Y:S05]  /*2a50*/  EXIT ;  /* 0x000000000000794d */ /* 0x000fea0003800000 */
.L_x_38:
[----:B------:R-:W-:-:S00]  /*2a60*/  BRA `(.L_x_38) ;  /* 0xfffffffc00fc7947 */ /* 0x000fc0000383ffff */
[----:B------:R-:W-:-:S00]  /*2a70*/  NOP ;  /* 0x0000000000007918 */ /* 0x000fc00000000000 */
        /* <DEDUP_REMOVED lines=8> */
.L_x_39:


//--------------------- .nv.shared.reserved.0     --------------------------
	.section	.nv.shared.reserved.0,"aw",@nobits
	.weak		__nv_reservedSMEM_offset_0_alias
	.size		__nv_reservedSMEM_offset_0_alias, 0, 64
	.other		__nv_reservedSMEM_offset_0_alias,@"STO_CUDA_RESERVED_SHARED STV_DEFAULT"
__nv_reservedSMEM_offset_0_alias:
	.zero		0
	.zero		64


//--------------------- .nv.constant0._Z19sha256_nonce_kernelPKciPjmmPm --------------------------
	.section	.nv.constant0._Z19sha256_nonce_kernelPKciPjmmPm,"a",@progbits
	.sectionflags	@""
	.align	4
.nv.constant0._Z19sha256_nonce_kernelPKciPjmmPm:
	.zero		944


//--------------------- SYMBOLS --------------------------

	.type		.nv.reservedSmem.offset0,@object
	.size		.nv.reservedSmem.offset0,0x4
